	.target	sm_100a

	.elftype	@"ET_EXEC"


//--------------------- .note.nv.tkinfo           --------------------------
	.section	.note.nv.tkinfo,"",@"SHT_NOTE"
	.sectionflags	@"SHF_NOTE_NV_TKINFO"
	.tkinfo
        /*0018*/ 	.word	0x00000002
        /*0030*/ 	.string	""
        /*0030*/ 	.string	"ptxas"
        /*0030*/ 	.string	"Cuda compilation tools, release 13.0, V13.0.88"
        /*0030*/ 	.string	"Build cuda_13.0.r13.0/compiler.36424714_0"
        /*0030*/ 	.string	"-arch sm_100a -m 64 "



//--------------------- .note.nv.cuinfo           --------------------------
	.section	.note.nv.cuinfo,"",@"SHT_NOTE"
	.sectionflags	@"SHF_NOTE_NV_CUINFO"
        /*0018*/ 	.short	0x0002
        /*001a*/ 	.short	0x0064
        /*001c*/ 	.short	0x0082
	.zero		2


//--------------------- .nv.info                  --------------------------
	.section	.nv.info,"",@"SHT_CUDA_INFO"
	.align	4


	//----- nvinfo : EIATTR_REGCOUNT
	.align		4
        /*0000*/ 	.byte	0x04, 0x2f
        /*0002*/ 	.short	(.L_19 - .L_18)
	.align		4
.L_18:
        /*0004*/ 	.word	index@(_ZN7cutlass13device_kernelINS_4gemm6kernel13GemmUniversalIN4cute5tupleIJiiiiEEENS1_10collective13CollectiveMmaINS1_35MainloopSm100TmaUmmaWarpSpecializedILi4ELi2ELi4ENS5_IJNS4_1CILi4EEENSA_ILi2EEENSA_ILi1EEEEEEEENS5_IJNSA_ILi128EEESG_NSA_ILi64EEEEEENS_6half_tENS5_IJlSD_lEEESJ_NS5_IJSD_llEEENS4_8TiledMMAINS4_8MMA_AtomIJNS4_26SM100_MMA_F16BF16_2x1SM_SSISJ_SJ_fLi128ELi128ELNS4_4UMMA5MajorE0ELSQ_1ELNSP_7ScaleInE0ELSR_0EEEEEENS4_6LayoutINS5_IJSD_SD_SD_EEENS5_IJNSA_ILi0EEESW_SW_EEEEENS5_IJNS4_10UnderscoreESZ_SZ_EEEEENS4_28SM100_TMA_2SM_LOAD_MULTICASTENS4_14ComposedLayoutINS4_7SwizzleILi3ELi4ELi3EEENS4_18smem_ptr_flag_bitsILi16EEENSU_INS5_IJNSA_ILi8EEESH_EEENS5_IJSH_SD_EEEEEEEvNS4_8identityES12_NS13_IS15_S17_NSU_INS5_IJSH_S18_EEENS5_IJSD_SH_EEEEEEEvS1D_EENS_8epilogue10collective18CollectiveEpilogueINS1J_23Sm100TmaWarpSpecializedILi4ELi2ELi16ELb1ELb0EEEJNS5_IJSH_SG_SH_EEENS5_IJNSU_ISH_SD_EENSU_INS5_IJNSA_ILi16EEESC_EEES1F_EEEEESJ_SK_SJ_SK_NS1J_6fusion15FusionCallbacksIS1N_NS1U_17LinearCombinationISJ_fSJ_fLNS_15FloatRoundStyleE2EEES1O_S1T_JEEENS4_5SM1004TMEM4LOAD26SM100_TMEM_LOAD_32dp32b16xENS4_13SM90_TMA_LOADENS13_INS14_ILi1ELi4ELi3EEES17_NSU_INS5_IJS18_S1Q_EEENS5_IJS1Q_SD_EEEEEEENS4_39AutoVectorizingCopyWithAssumedAlignmentILi128EEENS4_14SM90_TMA_STOREES29_S2B_S2B_EEEvvEEEEvNT_6ParamsE)
        /*0008*/ 	.word	0x00000045


	//----- nvinfo : EIATTR_FRAME_SIZE
	.align		4
.L_19:
        /*000c*/ 	.byte	0x04, 0x11
        /*000e*/ 	.short	(.L_21 - .L_20)
	.align		4
.L_20:
        /*0010*/ 	.word	index@($__internal_2_$__cuda_sm10x_tcgen05_guardrail_trap_unallocated_columns_being_dealloced)
        /*0014*/ 	.word	0x00000000


	//----- nvinfo : EIATTR_FRAME_SIZE
	.align		4
.L_21:
        /*0018*/ 	.byte	0x04, 0x11
        /*001a*/ 	.short	(.L_23 - .L_22)
	.align		4
.L_22:
        /*001c*/ 	.word	index@($__internal_1_$__cuda_sm10x_tcgen05_guardrail_trap_phase_invalid_during_alloc)
        /*0020*/ 	.word	0x00000000


	//----- nvinfo : EIATTR_FRAME_SIZE
	.align		4
.L_23:
        /*0024*/ 	.byte	0x04, 0x11
        /*0026*/ 	.short	(.L_25 - .L_24)
	.align		4
.L_24:
        /*0028*/ 	.word	index@($__internal_0_$__cuda_sm10x_tcgen05_guardrail_trap_col_being_dealloced_not_returned_by_alloc)
        /*002c*/ 	.word	0x00000000


	//----- nvinfo : EIATTR_FRAME_SIZE
	.align		4
.L_25:
        /*0030*/ 	.byte	0x04, 0x11
        /*0032*/ 	.short	(.L_27 - .L_26)
	.align		4
.L_26:
        /*0034*/ 	.word	index@(_ZN7cutlass13device_kernelINS_4gemm6kernel13GemmUniversalIN4cute5tupleIJiiiiEEENS1_10collective13CollectiveMmaINS1_35MainloopSm100TmaUmmaWarpSpecializedILi4ELi2ELi4ENS5_IJNS4_1CILi4EEENSA_ILi2EEENSA_ILi1EEEEEEEENS5_IJNSA_ILi128EEESG_NSA_ILi64EEEEEENS_6half_tENS5_IJlSD_lEEESJ_NS5_IJSD_llEEENS4_8TiledMMAINS4_8MMA_AtomIJNS4_26SM100_MMA_F16BF16_2x1SM_SSISJ_SJ_fLi128ELi128ELNS4_4UMMA5MajorE0ELSQ_1ELNSP_7ScaleInE0ELSR_0EEEEEENS4_6LayoutINS5_IJSD_SD_SD_EEENS5_IJNSA_ILi0EEESW_SW_EEEEENS5_IJNS4_10UnderscoreESZ_SZ_EEEEENS4_28SM100_TMA_2SM_LOAD_MULTICASTENS4_14ComposedLayoutINS4_7SwizzleILi3ELi4ELi3EEENS4_18smem_ptr_flag_bitsILi16EEENSU_INS5_IJNSA_ILi8EEESH_EEENS5_IJSH_SD_EEEEEEEvNS4_8identityES12_NS13_IS15_S17_NSU_INS5_IJSH_S18_EEENS5_IJSD_SH_EEEEEEEvS1D_EENS_8epilogue10collective18CollectiveEpilogueINS1J_23Sm100TmaWarpSpecializedILi4ELi2ELi16ELb1ELb0EEEJNS5_IJSH_SG_SH_EEENS5_IJNSU_ISH_SD_EENSU_INS5_IJNSA_ILi16EEESC_EEES1F_EEEEESJ_SK_SJ_SK_NS1J_6fusion15FusionCallbacksIS1N_NS1U_17LinearCombinationISJ_fSJ_fLNS_15FloatRoundStyleE2EEES1O_S1T_JEEENS4_5SM1004TMEM4LOAD26SM100_TMEM_LOAD_32dp32b16xENS4_13SM90_TMA_LOADENS13_INS14_ILi1ELi4ELi3EEES17_NSU_INS5_IJS18_S1Q_EEENS5_IJS1Q_SD_EEEEEEENS4_39AutoVectorizingCopyWithAssumedAlignmentILi128EEENS4_14SM90_TMA_STOREES29_S2B_S2B_EEEvvEEEEvNT_6ParamsE)
        /*0038*/ 	.word	0x00000000


	//----- nvinfo : EIATTR_MIN_STACK_SIZE
	.align		4
.L_27:
        /*003c*/ 	.byte	0x04, 0x12
        /*003e*/ 	.short	(.L_29 - .L_28)
	.align		4
.L_28:
        /*0040*/ 	.word	index@(_ZN7cutlass13device_kernelINS_4gemm6kernel13GemmUniversalIN4cute5tupleIJiiiiEEENS1_10collective13CollectiveMmaINS1_35MainloopSm100TmaUmmaWarpSpecializedILi4ELi2ELi4ENS5_IJNS4_1CILi4EEENSA_ILi2EEENSA_ILi1EEEEEEEENS5_IJNSA_ILi128EEESG_NSA_ILi64EEEEEENS_6half_tENS5_IJlSD_lEEESJ_NS5_IJSD_llEEENS4_8TiledMMAINS4_8MMA_AtomIJNS4_26SM100_MMA_F16BF16_2x1SM_SSISJ_SJ_fLi128ELi128ELNS4_4UMMA5MajorE0ELSQ_1ELNSP_7ScaleInE0ELSR_0EEEEEENS4_6LayoutINS5_IJSD_SD_SD_EEENS5_IJNSA_ILi0EEESW_SW_EEEEENS5_IJNS4_10UnderscoreESZ_SZ_EEEEENS4_28SM100_TMA_2SM_LOAD_MULTICASTENS4_14ComposedLayoutINS4_7SwizzleILi3ELi4ELi3EEENS4_18smem_ptr_flag_bitsILi16EEENSU_INS5_IJNSA_ILi8EEESH_EEENS5_IJSH_SD_EEEEEEEvNS4_8identityES12_NS13_IS15_S17_NSU_INS5_IJSH_S18_EEENS5_IJSD_SH_EEEEEEEvS1D_EENS_8epilogue10collective18CollectiveEpilogueINS1J_23Sm100TmaWarpSpecializedILi4ELi2ELi16ELb1ELb0EEEJNS5_IJSH_SG_SH_EEENS5_IJNSU_ISH_SD_EENSU_INS5_IJNSA_ILi16EEESC_EEES1F_EEEEESJ_SK_SJ_SK_NS1J_6fusion15FusionCallbacksIS1N_NS1U_17LinearCombinationISJ_fSJ_fLNS_15FloatRoundStyleE2EEES1O_S1T_JEEENS4_5SM1004TMEM4LOAD26SM100_TMEM_LOAD_32dp32b16xENS4_13SM90_TMA_LOADENS13_INS14_ILi1ELi4ELi3EEES17_NSU_INS5_IJS18_S1Q_EEENS5_IJS1Q_SD_EEEEEEENS4_39AutoVectorizingCopyWithAssumedAlignmentILi128EEENS4_14SM90_TMA_STOREES29_S2B_S2B_EEEvvEEEEvNT_6ParamsE)
        /*0044*/ 	.word	0x00000000
.L_29:


//--------------------- .nv.compat                --------------------------
	.section	.nv.compat,"",@"SHT_CUDA_COMPAT_INFO"
	.align	4
        /*0000*/ 	.byte	0x02, 0x09, 0x01, 0x00, 0x02, 0x02, 0x02, 0x00, 0x02, 0x05, 0x05, 0x00, 0x03, 0x07, 0x01, 0x01
        /*0010*/ 	.byte	0x02, 0x03, 0x01, 0x00, 0x02, 0x06, 0x01, 0x00, 0x04, 0x0b, 0x08, 0x00, 0x09, 0x00, 0x00, 0x00
        /*0020*/ 	.byte	0x00, 0x00, 0x00, 0x00


//--------------------- .nv.info._ZN7cutlass13device_kernelINS_4gemm6kernel13GemmUniversalIN4cute5tupleIJiiiiEEENS1_10collective13CollectiveMmaINS1_35MainloopSm100TmaUmmaWarpSpecializedILi4ELi2ELi4ENS5_IJNS4_1CILi4EEENSA_ILi2EEENSA_ILi1EEEEEEEENS5_IJNSA_ILi128EEESG_NSA_ILi64EEEEEENS_6half_tENS5_IJlSD_lEEESJ_NS5_IJSD_llEEENS4_8TiledMMAINS4_8MMA_AtomIJNS4_26SM100_MMA_F16BF16_2x1SM_SSISJ_SJ_fLi128ELi128ELNS4_4UMMA5MajorE0ELSQ_1ELNSP_7ScaleInE0ELSR_0EEEEEENS4_6LayoutINS5_IJSD_SD_SD_EEENS5_IJNSA_ILi0EEESW_SW_EEEEENS5_IJNS4_10UnderscoreESZ_SZ_EEEEENS4_28SM100_TMA_2SM_LOAD_MULTICASTENS4_14ComposedLayoutINS4_7SwizzleILi3ELi4ELi3EEENS4_18smem_ptr_flag_bitsILi16EEENSU_INS5_IJNSA_ILi8EEESH_EEENS5_IJSH_SD_EEEEEEEvNS4_8identityES12_NS13_IS15_S17_NSU_INS5_IJSH_S18_EEENS5_IJSD_SH_EEEEEEEvS1D_EENS_8epilogue10collective18CollectiveEpilogueINS1J_23Sm100TmaWarpSpecializedILi4ELi2ELi16ELb1ELb0EEEJNS5_IJSH_SG_SH_EEENS5_IJNSU_ISH_SD_EENSU_INS5_IJNSA_ILi16EEESC_EEES1F_EEEEESJ_SK_SJ_SK_NS1J_6fusion15FusionCallbacksIS1N_NS1U_17LinearCombinationISJ_fSJ_fLNS_15FloatRoundStyleE2EEES1O_S1T_JEEENS4_5SM1004TMEM4LOAD26SM100_TMEM_LOAD_32dp32b16xENS4_13SM90_TMA_LOADENS13_INS14_ILi1ELi4ELi3EEES17_NSU_INS5_IJS18_S1Q_EEENS5_IJS1Q_SD_EEEEEEENS4_39AutoVectorizingCopyWithAssumedAlignmentILi128EEENS4_14SM90_TMA_STOREES29_S2B_S2B_EEEvvEEEEvNT_6ParamsE --------------------------
	.section	.nv.info._ZN7cutlass13device_kernelINS_4gemm6kernel13GemmUniversalIN4cute5tupleIJiiiiEEENS1_10collective13CollectiveMmaINS1_35MainloopSm100TmaUmmaWarpSpecializedILi4ELi2ELi4ENS5_IJNS4_1CILi4EEENSA_ILi2EEENSA_ILi1EEEEEEEENS5_IJNSA_ILi128EEESG_NSA_ILi64EEEEEENS_6half_tENS5_IJlSD_lEEESJ_NS5_IJSD_llEEENS4_8TiledMMAINS4_8MMA_AtomIJNS4_26SM100_MMA_F16BF16_2x1SM_SSISJ_SJ_fLi128ELi128ELNS4_4UMMA5MajorE0ELSQ_1ELNSP_7ScaleInE0ELSR_0EEEEEENS4_6LayoutINS5_IJSD_SD_SD_EEENS5_IJNSA_ILi0EEESW_SW_EEEEENS5_IJNS4_10UnderscoreESZ_SZ_EEEEENS4_28SM100_TMA_2SM_LOAD_MULTICASTENS4_14ComposedLayoutINS4_7SwizzleILi3ELi4ELi3EEENS4_18smem_ptr_flag_bitsILi16EEENSU_INS5_IJNSA_ILi8EEESH_EEENS5_IJSH_SD_EEEEEEEvNS4_8identityES12_NS13_IS15_S17_NSU_INS5_IJSH_S18_EEENS5_IJSD_SH_EEEEEEEvS1D_EENS_8epilogue10collective18CollectiveEpilogueINS1J_23Sm100TmaWarpSpecializedILi4ELi2ELi16ELb1ELb0EEEJNS5_IJSH_SG_SH_EEENS5_IJNSU_ISH_SD_EENSU_INS5_IJNSA_ILi16EEESC_EEES1F_EEEEESJ_SK_SJ_SK_NS1J_6fusion15FusionCallbacksIS1N_NS1U_17LinearCombinationISJ_fSJ_fLNS_15FloatRoundStyleE2EEES1O_S1T_JEEENS4_5SM1004TMEM4LOAD26SM100_TMEM_LOAD_32dp32b16xENS4_13SM90_TMA_LOADENS13_INS14_ILi1ELi4ELi3EEES17_NSU_INS5_IJS18_S1Q_EEENS5_IJS1Q_SD_EEEEEEENS4_39AutoVectorizingCopyWithAssumedAlignmentILi128EEENS4_14SM90_TMA_STOREES29_S2B_S2B_EEEvvEEEEvNT_6ParamsE,"",@"SHT_CUDA_INFO"
	.sectionflags	@""
	.align	4


	//----- nvinfo : EIATTR_CUDA_API_VERSION
	.align		4
        /*0000*/ 	.byte	0x04, 0x37
        /*0002*/ 	.short	(.L_31 - .L_30)
.L_30:
        /*0004*/ 	.word	0x00000082


	//----- nvinfo : EIATTR_KPARAM_INFO
	.align		4
.L_31:
        /*0008*/ 	.byte	0x04, 0x17
        /*000a*/ 	.short	(.L_33 - .L_32)
.L_32:
        /*000c*/ 	.word	0x00000000
        /*0010*/ 	.short	0x0000
        /*0012*/ 	.short	0x0000
        /*0014*/ 	.byte	0x00, 0xf0, 0x01, 0x20


	//----- nvinfo : EIATTR_AT_ENTRY_FRAGMENTS
	.align		4
.L_33:
        /*0018*/ 	.byte	0x04, 0x4f
        /*001a*/ 	.short	(.L_35 - .L_34)


	//   ....[0]....
.L_34:
        /*001c*/ 	.word	0x00000007


	//----- nvinfo : EIATTR_RESERVED_SMEM_USED
	.align		4
.L_35:
        /*0020*/ 	.byte	0x01, 0x41
	.zero		2


	//----- nvinfo : EIATTR_SPARSE_MMA_MASK
	.align		4
        /*0024*/ 	.byte	0x03, 0x50
        /*0026*/ 	.short	0x0000


	//----- nvinfo : EIATTR_TCGEN05_2CTA_USED
	.align		4
        /*0028*/ 	.byte	0x01, 0x52
	.zero		2


	//----- nvinfo : EIATTR_MAXREG_COUNT
	.align		4
        /*002c*/ 	.byte	0x03, 0x1b
        /*002e*/ 	.short	0x00ff


	//----- nvinfo : EIATTR_NUM_BARRIERS
	.align		4
        /*0030*/ 	.byte	0x02, 0x4c
        /*0032*/ 	.byte	0x07
	.zero		1


	//----- nvinfo : EIATTR_EXTERNS
	.align		4
        /*0034*/ 	.byte	0x04, 0x0f
        /*0036*/ 	.short	(.L_37 - .L_36)


	//   ....[0]....
	.align		4
.L_36:
        /*0038*/ 	.word	index@(__assertfail)


	//----- nvinfo : EIATTR_MERCURY_ISA_VERSION
	.align		4
.L_37:
        /*003c*/ 	.byte	0x03, 0x5f
        /*003e*/ 	.short	0x0101


	//----- nvinfo : EIATTR_INT_WARP_WIDE_INSTR_OFFSETS
	.align		4
        /*0040*/ 	.byte	0x04, 0x31
        /*0042*/ 	.short	(.L_39 - .L_38)


	//   ....[0]....
.L_38:
        /*0044*/ 	.word	0x00000d60


	//   ....[1]....
        /*0048*/ 	.word	0x00000e00


	//   ....[2]....
        /*004c*/ 	.word	0x00004490


	//   ....[3]....
        /*0050*/ 	.word	0x000044c0


	//   ....[4]....
        /*0054*/ 	.word	0x000044e0


	//   ....[5]....
        /*0058*/ 	.word	0x00005020


	//   ....[6]....
        /*005c*/ 	.word	0x000050c0


	//   ....[7]....
        /*0060*/ 	.word	0x00005180


	//   ....[8]....
        /*0064*/ 	.word	0x000051f0


	//   ....[9]....
        /*0068*/ 	.word	0x000052b0


	//   ....[10]....
        /*006c*/ 	.word	0x00005350


	//   ....[11]....
        /*0070*/ 	.word	0x000053c0


	//   ....[12]....
        /*0074*/ 	.word	0x00005480


	//   ....[13]....
        /*0078*/ 	.word	0x00005520


	//   ....[14]....
        /*007c*/ 	.word	0x000055c0


	//   ....[15]....
        /*0080*/ 	.word	0x000056b0


	//   ....[16]....
        /*0084*/ 	.word	0x00005780


	//----- nvinfo : EIATTR_COOP_GROUP_MASK_REGIDS
	.align		4
.L_39:
        /*0088*/ 	.byte	0x04, 0x29
        /*008a*/ 	.short	(.L_41 - .L_40)


	//   ....[0]....
.L_40:
        /*008c*/ 	.word	0xffffffff


	//   ....[1]....
        /*0090*/ 	.word	0xffffffff


	//   ....[2]....
        /*0094*/ 	.word	0xffffffff


	//   ....[3]....
        /*0098*/ 	.word	0xffffffff


	//   ....[4]....
        /*009c*/ 	.word	0xffffffff


	//   ....[5]....
        /*00a0*/ 	.word	0xffffffff


	//   ....[6]....
        /*00a4*/ 	.word	0xffffffff


	//   ....[7]....
        /*00a8*/ 	.word	0xffffffff


	//   ....[8]....
        /*00ac*/ 	.word	0xffffffff


	//   ....[9]....
        /*00b0*/ 	.word	0xffffffff


	//   ....[10]....
        /*00b4*/ 	.word	0xffffffff


	//   ....[11]....
        /*00b8*/ 	.word	0xffffffff


	//   ....[12]....
        /*00bc*/ 	.word	0xffffffff


	//   ....[13]....
        /*00c0*/ 	.word	0xffffffff


	//----- nvinfo : EIATTR_COOP_GROUP_INSTR_OFFSETS
	.align		4
.L_41:
        /*00c4*/ 	.byte	0x04, 0x28
        /*00c6*/ 	.short	(.L_43 - .L_42)


	//   ....[0]....
.L_42:
        /*00c8*/ 	.word	0x000000b0


	//   ....[1]....
        /*00cc*/ 	.word	0x00000510


	//   ....[2]....
        /*00d0*/ 	.word	0x000006d0


	//   ....[3]....
        /*00d4*/ 	.word	0x00000860


	//   ....[4]....
        /*00d8*/ 	.word	0x00000950


	//   ....[5]....
        /*00dc*/ 	.word	0x00000ab0


	//   ....[6]....
        /*00e0*/ 	.word	0x00000c40


	//   ....[7]....
        /*00e4*/ 	.word	0x00000e80


	//   ....[8]....
        /*00e8*/ 	.word	0x000023d0


	//   ....[9]....
        /*00ec*/ 	.word	0x00003280


	//   ....[10]....
        /*00f0*/ 	.word	0x00003750


	//   ....[11]....
        /*00f4*/ 	.word	0x00003780


	//   ....[12]....
        /*00f8*/ 	.word	0x00004390


	//   ....[13]....
        /*00fc*/ 	.word	0x000045a0


	//----- nvinfo : EIATTR_VRC_CTA_INIT_COUNT
	.align		4
.L_43:
        /*0100*/ 	.byte	0x02, 0x4a
        /*0102*/ 	.byte	0x80
	.zero		1


	//----- nvinfo : EIATTR_SYSCALL_OFFSETS
	.align		4
        /*0104*/ 	.byte	0x04, 0x46
        /*0106*/ 	.short	(.L_45 - .L_44)


	//   ....[0]....
.L_44:
        /*0108*/ 	.word	0x00006300


	//   ....[1]....
        /*010c*/ 	.word	0x000063f0


	//   ....[2]....
        /*0110*/ 	.word	0x00006b20


	//   ....[3]....
        /*0114*/ 	.word	0x00007450


	//   ....[4]....
        /*0118*/ 	.word	0x00007d20


	//   ....[5]....
        /*011c*/ 	.word	0x000085f0


	//----- nvinfo : EIATTR_MBARRIER_INSTR_OFFSETS
	.align		4
.L_45:
        /*0120*/ 	.byte	0x04, 0x39
        /*0122*/ 	.short	(.L_47 - .L_46)


	//   ....[0]....
.L_46:
        /*0124*/ 	.word	0x00000640
        /*0128*/ 	.word	0x000000ff
        /*012c*/ 	.word	0x00000000
        /*0130*/ 	.short	0x0100
        /*0132*/ 	.byte	0x04
	.zero		1


	//   ....[1]....
        /*0134*/ 	.word	0x00000650
        /*0138*/ 	.word	0x000000ff
        /*013c*/ 	.word	0x00000020
        /*0140*/ 	.short	0x0100
        /*0142*/ 	.byte	0x04
	.zero		1


	//   ....[2]....
        /*0144*/ 	.word	0x00000660
        /*0148*/ 	.word	0x000000ff
        /*014c*/ 	.word	0x00000008
        /*0150*/ 	.short	0x0100
        /*0152*/ 	.byte	0x04
	.zero		1


	//   ....[3]....
        /*0154*/ 	.word	0x00000670
        /*0158*/ 	.word	0x000000ff
        /*015c*/ 	.word	0x00000028
        /*0160*/ 	.short	0x0100
        /*0162*/ 	.byte	0x04
	.zero		1


	//   ....[4]....
        /*0164*/ 	.word	0x00000680
        /*0168*/ 	.word	0x000000ff
        /*016c*/ 	.word	0x00000010
        /*0170*/ 	.short	0x0100
        /*0172*/ 	.byte	0x04
	.zero		1


	//   ....[5]....
        /*0174*/ 	.word	0x00000690
        /*0178*/ 	.word	0x000000ff
        /*017c*/ 	.word	0x00000030
        /*0180*/ 	.short	0x0100
        /*0182*/ 	.byte	0x04
	.zero		1


	//   ....[6]....
        /*0184*/ 	.word	0x000006a0
        /*0188*/ 	.word	0x000000ff
        /*018c*/ 	.word	0x00000018
        /*0190*/ 	.short	0x0100
        /*0192*/ 	.byte	0x04
	.zero		1


	//   ....[7]....
        /*0194*/ 	.word	0x000006b0
        /*0198*/ 	.word	0x000000ff
        /*019c*/ 	.word	0x00000038
        /*01a0*/ 	.short	0x0100
        /*01a2*/ 	.byte	0x04
	.zero		1


	//   ....[8]....
        /*01a4*/ 	.word	0x000007d0
        /*01a8*/ 	.word	0x000000ff
        /*01ac*/ 	.word	0x00000040
        /*01b0*/ 	.short	0x0100
        /*01b2*/ 	.byte	0x04
	.zero		1


	//   ....[9]....
        /*01b4*/ 	.word	0x000007e0
        /*01b8*/ 	.word	0x000000ff
        /*01bc*/ 	.word	0x00000060
        /*01c0*/ 	.short	0x0100
        /*01c2*/ 	.byte	0x04
	.zero		1


	//   ....[10]....
        /*01c4*/ 	.word	0x000007f0
        /*01c8*/ 	.word	0x000000ff
        /*01cc*/ 	.word	0x00000048
        /*01d0*/ 	.short	0x0100
        /*01d2*/ 	.byte	0x04
	.zero		1


	//   ....[11]....
        /*01d4*/ 	.word	0x00000800
        /*01d8*/ 	.word	0x000000ff
        /*01dc*/ 	.word	0x00000068
        /*01e0*/ 	.short	0x0100
        /*01e2*/ 	.byte	0x04
	.zero		1


	//   ....[12]....
        /*01e4*/ 	.word	0x00000810
        /*01e8*/ 	.word	0x000000ff
        /*01ec*/ 	.word	0x00000050
        /*01f0*/ 	.short	0x0100
        /*01f2*/ 	.byte	0x04
	.zero		1


	//   ....[13]....
        /*01f4*/ 	.word	0x00000820
        /*01f8*/ 	.word	0x000000ff
        /*01fc*/ 	.word	0x00000070
        /*0200*/ 	.short	0x0100
        /*0202*/ 	.byte	0x04
	.zero		1


	//   ....[14]....
        /*0204*/ 	.word	0x00000830
        /*0208*/ 	.word	0x000000ff
        /*020c*/ 	.word	0x00000058
        /*0210*/ 	.short	0x0100
        /*0212*/ 	.byte	0x04
	.zero		1


	//   ....[15]....
        /*0214*/ 	.word	0x00000840
        /*0218*/ 	.word	0x000000ff
        /*021c*/ 	.word	0x00000078
        /*0220*/ 	.short	0x0100
        /*0222*/ 	.byte	0x04
	.zero		1


	//   ....[16]....
        /*0224*/ 	.word	0x00000920
        /*0228*/ 	.word	0x000000ff
        /*022c*/ 	.word	0x00000080
        /*0230*/ 	.short	0x0100
        /*0232*/ 	.byte	0x06
	.zero		1


	//   ....[17]....
        /*0234*/ 	.word	0x00000930
        /*0238*/ 	.word	0x000000ff
        /*023c*/ 	.word	0x00000088
        /*0240*/ 	.short	0x0100
        /*0242*/ 	.byte	0x06
	.zero		1


	//   ....[18]....
        /*0244*/ 	.word	0x00000a60
        /*0248*/ 	.word	0x000000ff
        /*024c*/ 	.word	0x00000090
        /*0250*/ 	.short	0x0100
        /*0252*/ 	.byte	0x06
	.zero		1


	//   ....[19]....
        /*0254*/ 	.word	0x00000a70
        /*0258*/ 	.word	0x000000ff
        /*025c*/ 	.word	0x000000a0
        /*0260*/ 	.short	0x0100
        /*0262*/ 	.byte	0x06
	.zero		1


	//   ....[20]....
        /*0264*/ 	.word	0x00000a80
        /*0268*/ 	.word	0x000000ff
        /*026c*/ 	.word	0x00000098
        /*0270*/ 	.short	0x0100
        /*0272*/ 	.byte	0x06
	.zero		1


	//   ....[21]....
        /*0274*/ 	.word	0x00000a90
        /*0278*/ 	.word	0x000000ff
        /*027c*/ 	.word	0x000000a8
        /*0280*/ 	.short	0x0100
        /*0282*/ 	.byte	0x06
	.zero		1


	//   ....[22]....
        /*0284*/ 	.word	0x00000bb0
        /*0288*/ 	.word	0x000000ff
        /*028c*/ 	.word	0x000000b0
        /*0290*/ 	.short	0x0100
        /*0292*/ 	.byte	0x04
	.zero		1


	//   ....[23]....
        /*0294*/ 	.word	0x00000bc0
        /*0298*/ 	.word	0x000000ff
        /*029c*/ 	.word	0x000000d0
        /*02a0*/ 	.short	0x0100
        /*02a2*/ 	.byte	0x04
	.zero		1


	//   ....[24]....
        /*02a4*/ 	.word	0x00000bd0
        /*02a8*/ 	.word	0x000000ff
        /*02ac*/ 	.word	0x000000b8
        /*02b0*/ 	.short	0x0100
        /*02b2*/ 	.byte	0x04
	.zero		1


	//   ....[25]....
        /*02b4*/ 	.word	0x00000be0
        /*02b8*/ 	.word	0x000000ff
        /*02bc*/ 	.word	0x000000d8
        /*02c0*/ 	.short	0x0100
        /*02c2*/ 	.byte	0x04
	.zero		1


	//   ....[26]....
        /*02c4*/ 	.word	0x00000bf0
        /*02c8*/ 	.word	0x000000ff
        /*02cc*/ 	.word	0x000000c0
        /*02d0*/ 	.short	0x0100
        /*02d2*/ 	.byte	0x04
	.zero		1


	//   ....[27]....
        /*02d4*/ 	.word	0x00000c00
        /*02d8*/ 	.word	0x000000ff
        /*02dc*/ 	.word	0x000000e0
        /*02e0*/ 	.short	0x0100
        /*02e2*/ 	.byte	0x04
	.zero		1


	//   ....[28]....
        /*02e4*/ 	.word	0x00000c10
        /*02e8*/ 	.word	0x000000ff
        /*02ec*/ 	.word	0x000000c8
        /*02f0*/ 	.short	0x0100
        /*02f2*/ 	.byte	0x04
	.zero		1


	//   ....[29]....
        /*02f4*/ 	.word	0x00000c20
        /*02f8*/ 	.word	0x000000ff
        /*02fc*/ 	.word	0x000000e8
        /*0300*/ 	.short	0x0100
        /*0302*/ 	.byte	0x04
	.zero		1


	//   ....[30]....
        /*0304*/ 	.word	0x00000d10
        /*0308*/ 	.word	0x000000ff
        /*030c*/ 	.word	0x000000f0
        /*0310*/ 	.short	0x0100
        /*0312*/ 	.byte	0x04
	.zero		1


	//   ....[31]....
        /*0314*/ 	.word	0x00000d20
        /*0318*/ 	.word	0x000000ff
        /*031c*/ 	.word	0x00000100
        /*0320*/ 	.short	0x0100
        /*0322*/ 	.byte	0x04
	.zero		1


	//   ....[32]....
        /*0324*/ 	.word	0x00000d30
        /*0328*/ 	.word	0x000000ff
        /*032c*/ 	.word	0x000000f8
        /*0330*/ 	.short	0x0100
        /*0332*/ 	.byte	0x04
	.zero		1


	//   ....[33]....
        /*0334*/ 	.word	0x00000d40
        /*0338*/ 	.word	0x000000ff
        /*033c*/ 	.word	0x00000108
        /*0340*/ 	.short	0x0100
        /*0342*/ 	.byte	0x04
	.zero		1


	//   ....[34]....
        /*0344*/ 	.word	0x00000e40
        /*0348*/ 	.word	0x000000ff
        /*034c*/ 	.word	0x00000110
        /*0350*/ 	.short	0x0100
        /*0352*/ 	.byte	0x06
	.zero		1


	//   ....[35]....
        /*0354*/ 	.word	0x00001b60
        /*0358*/ 	.word	0x00000000
        /*035c*/ 	.word	0x00000100
        /*0360*/ 	.short	0x010a
        /*0362*/ 	.byte	0xff
	.zero		1


	//   ....[36]....
        /*0364*/ 	.word	0x00001b90
        /*0368*/ 	.word	0x00000000
        /*036c*/ 	.word	0x000000f0
        /*0370*/ 	.short	0x0101
        /*0372*/ 	.byte	0xff
	.zero		1


	//   ....[37]....
        /*0374*/ 	.word	0x00001c50
        /*0378*/ 	.word	0x000000ff
        /*037c*/ 	.word	0x00000020
        /*0380*/ 	.short	0x010a
        /*0382*/ 	.byte	0x04
	.zero		1


	//   ....[38]....
        /*0384*/ 	.word	0x00001d30
        /*0388*/ 	.word	0x000000ff
        /*038c*/ 	.word	0x00000020
        /*0390*/ 	.short	0x010a
        /*0392*/ 	.byte	0x21
	.zero		1


	//   ....[39]....
        /*0394*/ 	.word	0x00001ee0
        /*0398*/ 	.word	0x000000ff
        /*039c*/ 	.word	0x00000020
        /*03a0*/ 	.short	0x010a
        /*03a2*/ 	.byte	0x05
	.zero		1


	//   ....[40]....
        /*03a4*/ 	.word	0x00002030
        /*03a8*/ 	.word	0x000000ff
        /*03ac*/ 	.word	0x00000088
        /*03b0*/ 	.short	0x0101
        /*03b2*/ 	.byte	0x06
	.zero		1


	//   ....[41]....
        /*03b4*/ 	.word	0x00002050
        /*03b8*/ 	.word	0x000000ff
        /*03bc*/ 	.word	0x00000020
        /*03c0*/ 	.short	0x010a
        /*03c2*/ 	.byte	0x04
	.zero		1


	//   ....[42]....
        /*03c4*/ 	.word	0x000020d0
        /*03c8*/ 	.word	0x000000ff
        /*03cc*/ 	.word	0x00000020
        /*03d0*/ 	.short	0x010a
        /*03d2*/ 	.byte	0x11
	.zero		1


	//   ....[43]....
        /*03d4*/ 	.word	0x00002260
        /*03d8*/ 	.word	0x000000ff
        /*03dc*/ 	.word	0x00000020
        /*03e0*/ 	.short	0x010a
        /*03e2*/ 	.byte	0x05
	.zero		1


	//   ....[44]....
        /*03e4*/ 	.word	0x00002400
        /*03e8*/ 	.word	0x00000003
        /*03ec*/ 	.word	0x00000090
        /*03f0*/ 	.short	0x010a
        /*03f2*/ 	.byte	0xff
	.zero		1


	//   ....[45]....
        /*03f4*/ 	.word	0x00002550
        /*03f8*/ 	.word	0x00000000
        /*03fc*/ 	.word	0x00000000
        /*0400*/ 	.short	0x0101
        /*0402*/ 	.byte	0xff
	.zero		1


	//   ....[46]....
        /*0404*/ 	.word	0x00002b00
        /*0408*/ 	.word	0x000000ff
        /*040c*/ 	.word	0x00000000
        /*0410*/ 	.short	0x010a
        /*0412*/ 	.byte	0x04
	.zero		1


	//   ....[47]....
        /*0414*/ 	.word	0x00002b90
        /*0418*/ 	.word	0x000000ff
        /*041c*/ 	.word	0x00000000
        /*0420*/ 	.short	0x010a
        /*0422*/ 	.byte	0x05
	.zero		1


	//   ....[48]....
        /*0424*/ 	.word	0x00002c20
        /*0428*/ 	.word	0x000000ff
        /*042c*/ 	.word	0x00000000
        /*0430*/ 	.short	0x010a
        /*0432*/ 	.byte	0x05
	.zero		1


	//   ....[49]....
        /*0434*/ 	.word	0x00002cc0
        /*0438*/ 	.word	0x00000000
        /*043c*/ 	.word	0x00000000
        /*0440*/ 	.short	0x010a
        /*0442*/ 	.byte	0xff
	.zero		1


	//   ....[50]....
        /*0444*/ 	.word	0x00002de0
        /*0448*/ 	.word	0x00000002
        /*044c*/ 	.word	0x000000f0
        /*0450*/ 	.short	0x010a
        /*0452*/ 	.byte	0xff
	.zero		1


	//   ....[51]....
        /*0454*/ 	.word	0x00002e50
        /*0458*/ 	.word	0x00000002
        /*045c*/ 	.word	0x00000000
        /*0460*/ 	.short	0x0101
        /*0462*/ 	.byte	0xff
	.zero		1


	//   ....[52]....
        /*0464*/ 	.word	0x00002e70
        /*0468*/ 	.word	0x000000ff
        /*046c*/ 	.word	0x000000a0
        /*0470*/ 	.short	0x010a
        /*0472*/ 	.byte	0x04
	.zero		1


	//   ....[53]....
        /*0474*/ 	.word	0x00002f90
        /*0478*/ 	.word	0x00000002
        /*047c*/ 	.word	0x00000090
        /*0480*/ 	.short	0x010a
        /*0482*/ 	.byte	0xff
	.zero		1


	//   ....[54]....
        /*0484*/ 	.word	0x00003090
        /*0488*/ 	.word	0x00000002
        /*048c*/ 	.word	0x00000000
        /*0490*/ 	.short	0x0101
        /*0492*/ 	.byte	0xff
	.zero		1


	//   ....[55]....
        /*0494*/ 	.word	0x00003120
        /*0498*/ 	.word	0x000000ff
        /*049c*/ 	.word	0x000000a0
        /*04a0*/ 	.short	0x0106
        /*04a2*/ 	.byte	0x04
	.zero		1


	//   ....[56]....
        /*04a4*/ 	.word	0x00003140
        /*04a8*/ 	.word	0x000000ff
        /*04ac*/ 	.word	0x000000a0
        /*04b0*/ 	.short	0x010a
        /*04b2*/ 	.byte	0x04
	.zero		1


	//   ....[57]....
        /*04b4*/ 	.word	0x000031d0
        /*04b8*/ 	.word	0x000000ff
        /*04bc*/ 	.word	0x000000a0
        /*04c0*/ 	.short	0x0106
        /*04c2*/ 	.byte	0x07
	.zero		1


	//   ....[58]....
        /*04c4*/ 	.word	0x00003210
        /*04c8*/ 	.word	0x00000000
        /*04cc*/ 	.word	0x000000a0
        /*04d0*/ 	.short	0x010a
        /*04d2*/ 	.byte	0xff
	.zero		1


	//   ....[59]....
        /*04d4*/ 	.word	0x00003450
        /*04d8*/ 	.word	0x000000ff
        /*04dc*/ 	.word	0x00000008
        /*04e0*/ 	.short	0x010a
        /*04e2*/ 	.byte	0x05
	.zero		1


	//   ....[60]....
        /*04e4*/ 	.word	0x00003470
        /*04e8*/ 	.word	0x000000ff
        /*04ec*/ 	.word	0x00000008
        /*04f0*/ 	.short	0x010a
        /*04f2*/ 	.byte	0x05
	.zero		1


	//   ....[61]....
        /*04f4*/ 	.word	0x00003600
        /*04f8*/ 	.word	0x000000ff
        /*04fc*/ 	.word	0x00000008
        /*0500*/ 	.short	0x010a
        /*0502*/ 	.byte	0x05
	.zero		1


	//   ....[62]....
        /*0504*/ 	.word	0x00003620
        /*0508*/ 	.word	0x000000ff
        /*050c*/ 	.word	0x00000008
        /*0510*/ 	.short	0x010a
        /*0512*/ 	.byte	0x05
	.zero		1


	//   ....[63]....
        /*0514*/ 	.word	0x000036e0
        /*0518*/ 	.word	0x000000ff
        /*051c*/ 	.word	0x00000000
        /*0520*/ 	.short	0x0101
        /*0522*/ 	.byte	0x04
	.zero		1


	//   ....[64]....
        /*0524*/ 	.word	0x00003a10
        /*0528*/ 	.word	0x00000000
        /*052c*/ 	.word	0x00000090
        /*0530*/ 	.short	0x010a
        /*0532*/ 	.byte	0xff
	.zero		1


	//   ....[65]....
        /*0534*/ 	.word	0x00003ad0
        /*0538*/ 	.word	0x00000000
        /*053c*/ 	.word	0x00000000
        /*0540*/ 	.short	0x0101
        /*0542*/ 	.byte	0xff
	.zero		1


	//   ....[66]....
        /*0544*/ 	.word	0x00003b90
        /*0548*/ 	.word	0x000000ff
        /*054c*/ 	.word	0x00000000
        /*0550*/ 	.short	0x010a
        /*0552*/ 	.byte	0x04
	.zero		1


	//   ....[67]....
        /*0554*/ 	.word	0x00003ba0
        /*0558*/ 	.word	0x000000ff
        /*055c*/ 	.word	0x000000d0
        /*0560*/ 	.short	0x010a
        /*0562*/ 	.byte	0x1f
	.zero		1


	//   ....[68]....
        /*0564*/ 	.word	0x00003c50
        /*0568*/ 	.word	0x000000ff
        /*056c*/ 	.word	0x00000000
        /*0570*/ 	.short	0x010a
        /*0572*/ 	.byte	0x05
	.zero		1


	//   ....[69]....
        /*0574*/ 	.word	0x00003d80
        /*0578*/ 	.word	0x000000ff
        /*057c*/ 	.word	0x00000000
        /*0580*/ 	.short	0x010a
        /*0582*/ 	.byte	0x04
	.zero		1


	//   ....[70]....
        /*0584*/ 	.word	0x00004080
        /*0588*/ 	.word	0x000000ff
        /*058c*/ 	.word	0x00000000
        /*0590*/ 	.short	0x010a
        /*0592*/ 	.byte	0x04
	.zero		1


	//   ....[71]....
        /*0594*/ 	.word	0x00004110
        /*0598*/ 	.word	0x000000ff
        /*059c*/ 	.word	0x00000000
        /*05a0*/ 	.short	0x010a
        /*05a2*/ 	.byte	0x05
	.zero		1


	//   ....[72]....
        /*05a4*/ 	.word	0x000041a0
        /*05a8*/ 	.word	0x000000ff
        /*05ac*/ 	.word	0x00000000
        /*05b0*/ 	.short	0x010a
        /*05b2*/ 	.byte	0x05
	.zero		1


	//   ....[73]....
        /*05b4*/ 	.word	0x00004240
        /*05b8*/ 	.word	0x00000000
        /*05bc*/ 	.word	0x00000000
        /*05c0*/ 	.short	0x010a
        /*05c2*/ 	.byte	0xff
	.zero		1


	//   ....[74]....
        /*05c4*/ 	.word	0x00004280
        /*05c8*/ 	.word	0x00000000
        /*05cc*/ 	.word	0x00000000
        /*05d0*/ 	.short	0x010a
        /*05d2*/ 	.byte	0xff
	.zero		1


	//   ....[75]....
        /*05d4*/ 	.word	0x000042f0
        /*05d8*/ 	.word	0x000000ff
        /*05dc*/ 	.word	0x00000000
        /*05e0*/ 	.short	0x0101
        /*05e2*/ 	.byte	0x04
	.zero		1


	//   ....[76]....
        /*05e4*/ 	.word	0x00004330
        /*05e8*/ 	.word	0x000000ff
        /*05ec*/ 	.word	0x00000110
        /*05f0*/ 	.short	0x010a
        /*05f2*/ 	.byte	0x1a
	.zero		1


	//   ....[77]....
        /*05f4*/ 	.word	0x00004380
        /*05f8*/ 	.word	0x000000ff
        /*05fc*/ 	.word	0x00000000
        /*0600*/ 	.short	0x0101
        /*0602*/ 	.byte	0x04
	.zero		1


	//   ....[78]....
        /*0604*/ 	.word	0x00004820
        /*0608*/ 	.word	0x0000000c
        /*060c*/ 	.word	0x00000090
        /*0610*/ 	.short	0x010a
        /*0612*/ 	.byte	0xff
	.zero		1


	//   ....[79]....
        /*0614*/ 	.word	0x00004990
        /*0618*/ 	.word	0x00000000
        /*061c*/ 	.word	0x00000000
        /*0620*/ 	.short	0x0101
        /*0622*/ 	.byte	0xff
	.zero		1


	//   ....[80]....
        /*0624*/ 	.word	0x00004e20
        /*0628*/ 	.word	0x000000ff
        /*062c*/ 	.word	0x00000088
        /*0630*/ 	.short	0x010a
        /*0632*/ 	.byte	0x15
	.zero		1


	//   ....[81]....
        /*0634*/ 	.word	0x00004fa0
        /*0638*/ 	.word	0x000000ff
        /*063c*/ 	.word	0x00000060
        /*0640*/ 	.short	0x010a
        /*0642*/ 	.byte	0x15
	.zero		1


	//   ....[82]....
        /*0644*/ 	.word	0x000051a0
        /*0648*/ 	.word	0x000000ff
        /*064c*/ 	.word	0x00000040
        /*0650*/ 	.short	0x010b
        /*0652*/ 	.byte	0x15
	.zero		1


	//   ....[83]....
        /*0654*/ 	.word	0x000051b0
        /*0658*/ 	.word	0x000000ff
        /*065c*/ 	.word	0x00000000
        /*0660*/ 	.short	0x0101
        /*0662*/ 	.byte	0x06
	.zero		1


	//   ....[84]....
        /*0664*/ 	.word	0x000051c0
        /*0668*/ 	.word	0x000000ff
        /*066c*/ 	.word	0x00000068
        /*0670*/ 	.short	0x010a
        /*0672*/ 	.byte	0x15
	.zero		1


	//   ....[85]....
        /*0674*/ 	.word	0x00005370
        /*0678*/ 	.word	0x000000ff
        /*067c*/ 	.word	0x00000048
        /*0680*/ 	.short	0x010b
        /*0682*/ 	.byte	0x15
	.zero		1


	//   ....[86]....
        /*0684*/ 	.word	0x00005380
        /*0688*/ 	.word	0x000000ff
        /*068c*/ 	.word	0x00000000
        /*0690*/ 	.short	0x0101
        /*0692*/ 	.byte	0x06
	.zero		1


	//   ....[87]....
        /*0694*/ 	.word	0x00005390
        /*0698*/ 	.word	0x000000ff
        /*069c*/ 	.word	0x00000070
        /*06a0*/ 	.short	0x010a
        /*06a2*/ 	.byte	0x15
	.zero		1


	//   ....[88]....
        /*06a4*/ 	.word	0x00005540
        /*06a8*/ 	.word	0x000000ff
        /*06ac*/ 	.word	0x00000050
        /*06b0*/ 	.short	0x010b
        /*06b2*/ 	.byte	0x15
	.zero		1


	//   ....[89]....
        /*06b4*/ 	.word	0x00005550
        /*06b8*/ 	.word	0x000000ff
        /*06bc*/ 	.word	0x00000000
        /*06c0*/ 	.short	0x0101
        /*06c2*/ 	.byte	0x06
	.zero		1


	//   ....[90]....
        /*06c4*/ 	.word	0x00005560
        /*06c8*/ 	.word	0x000000ff
        /*06cc*/ 	.word	0x00000078
        /*06d0*/ 	.short	0x010a
        /*06d2*/ 	.byte	0x15
	.zero		1


	//   ....[91]....
        /*06d4*/ 	.word	0x000057a0
        /*06d8*/ 	.word	0x000000ff
        /*06dc*/ 	.word	0x00000058
        /*06e0*/ 	.short	0x010b
        /*06e2*/ 	.byte	0x15
	.zero		1


	//   ....[92]....
        /*06e4*/ 	.word	0x000057b0
        /*06e8*/ 	.word	0x000000ff
        /*06ec*/ 	.word	0x00000000
        /*06f0*/ 	.short	0x0101
        /*06f2*/ 	.byte	0x25
	.zero		1


	//   ....[93]....
        /*06f4*/ 	.word	0x000057f0
        /*06f8*/ 	.word	0x000000ff
        /*06fc*/ 	.word	0x00000060
        /*0700*/ 	.short	0x010a
        /*0702*/ 	.byte	0x15
	.zero		1


	//   ....[94]....
        /*0704*/ 	.word	0x00005810
        /*0708*/ 	.word	0x000000ff
        /*070c*/ 	.word	0x00000068
        /*0710*/ 	.short	0x010a
        /*0712*/ 	.byte	0x15
	.zero		1


	//   ....[95]....
        /*0714*/ 	.word	0x00005830
        /*0718*/ 	.word	0x000000ff
        /*071c*/ 	.word	0x00000070
        /*0720*/ 	.short	0x010a
        /*0722*/ 	.byte	0x15
	.zero		1


	//   ....[96]....
        /*0724*/ 	.word	0x00005870
        /*0728*/ 	.word	0x00000000
        /*072c*/ 	.word	0x00000078
        /*0730*/ 	.short	0x010a
        /*0732*/ 	.byte	0xff
	.zero		1


	//   ....[97]....
        /*0734*/ 	.word	0x00005b90
        /*0738*/ 	.word	0x00000003
        /*073c*/ 	.word	0x00000090
        /*0740*/ 	.short	0x010a
        /*0742*/ 	.byte	0xff
	.zero		1


	//   ....[98]....
        /*0744*/ 	.word	0x00005d10
        /*0748*/ 	.word	0x00000000
        /*074c*/ 	.word	0x00000000
        /*0750*/ 	.short	0x0101
        /*0752*/ 	.byte	0xff
	.zero		1


	//   ....[99]....
        /*0754*/ 	.word	0x000067f0
        /*0758*/ 	.word	0x000000ff
        /*075c*/ 	.word	0x00000040
        /*0760*/ 	.short	0x010a
        /*0762*/ 	.byte	0x2b
	.zero		1


	//   ....[100]....
        /*0764*/ 	.word	0x00006820
        /*0768*/ 	.word	0x00000036
        /*076c*/ 	.word	0x000000b0
        /*0770*/ 	.short	0x010a
        /*0772*/ 	.byte	0xff
	.zero		1


	//   ....[101]....
        /*0774*/ 	.word	0x00006930
        /*0778*/ 	.word	0x000000ff
        /*077c*/ 	.word	0x00000040
        /*0780*/ 	.short	0x010a
        /*0782*/ 	.byte	0x2b
	.zero		1


	//   ....[102]....
        /*0784*/ 	.word	0x00006a00
        /*0788*/ 	.word	0x00000036
        /*078c*/ 	.word	0x000000b0
        /*0790*/ 	.short	0x010a
        /*0792*/ 	.byte	0xff
	.zero		1


	//   ....[103]....
        /*0794*/ 	.word	0x000071c0
        /*0798*/ 	.word	0x00000000
        /*079c*/ 	.word	0x00000000
        /*07a0*/ 	.short	0x0101
        /*07a2*/ 	.byte	0xff
	.zero		1


	//   ....[104]....
        /*07a4*/ 	.word	0x000071d0
        /*07a8*/ 	.word	0x00000002
        /*07ac*/ 	.word	0x00000040
        /*07b0*/ 	.short	0x010a
        /*07b2*/ 	.byte	0xff
	.zero		1


	//   ....[105]....
        /*07b4*/ 	.word	0x00007290
        /*07b8*/ 	.word	0x00000002
        /*07bc*/ 	.word	0x00000040
        /*07c0*/ 	.short	0x010a
        /*07c2*/ 	.byte	0xff
	.zero		1


	//   ....[106]....
        /*07c4*/ 	.word	0x00007a90
        /*07c8*/ 	.word	0x00000000
        /*07cc*/ 	.word	0x00000000
        /*07d0*/ 	.short	0x0101
        /*07d2*/ 	.byte	0xff
	.zero		1


	//   ....[107]....
        /*07d4*/ 	.word	0x00007ab0
        /*07d8*/ 	.word	0x00000002
        /*07dc*/ 	.word	0x00000040
        /*07e0*/ 	.short	0x010a
        /*07e2*/ 	.byte	0xff
	.zero		1


	//   ....[108]....
        /*07e4*/ 	.word	0x00007b60
        /*07e8*/ 	.word	0x00000002
        /*07ec*/ 	.word	0x00000040
        /*07f0*/ 	.short	0x010a
        /*07f2*/ 	.byte	0xff
	.zero		1


	//   ....[109]....
        /*07f4*/ 	.word	0x00008360
        /*07f8*/ 	.word	0x00000000
        /*07fc*/ 	.word	0x00000000
        /*0800*/ 	.short	0x0101
        /*0802*/ 	.byte	0xff
	.zero		1


	//   ....[110]....
        /*0804*/ 	.word	0x00008380
        /*0808*/ 	.word	0x00000003
        /*080c*/ 	.word	0x00000040
        /*0810*/ 	.short	0x010a
        /*0812*/ 	.byte	0xff
	.zero		1


	//   ....[111]....
        /*0814*/ 	.word	0x00008430
        /*0818*/ 	.word	0x00000003
        /*081c*/ 	.word	0x00000040
        /*0820*/ 	.short	0x010a
        /*0822*/ 	.byte	0xff
	.zero		1


	//   ....[112]....
        /*0824*/ 	.word	0x000086e0
        /*0828*/ 	.word	0x00000036
        /*082c*/ 	.word	0x00000000
        /*0830*/ 	.short	0x0101
        /*0832*/ 	.byte	0xff
	.zero		1


	//   ....[113]....
        /*0834*/ 	.word	0x00008c80
        /*0838*/ 	.word	0x00000000
        /*083c*/ 	.word	0x00000000
        /*0840*/ 	.short	0x0101
        /*0842*/ 	.byte	0xff
	.zero		1


	//   ....[114]....
        /*0844*/ 	.word	0x00008f20
        /*0848*/ 	.word	0x000000ff
        /*084c*/ 	.word	0x00000000
        /*0850*/ 	.short	0x0101
        /*0852*/ 	.byte	0x06
	.zero		1


	//   ....[115]....
        /*0854*/ 	.word	0x00008f40
        /*0858*/ 	.word	0x00000000
        /*085c*/ 	.word	0x00000100
        /*0860*/ 	.short	0x010a
        /*0862*/ 	.byte	0xff
	.zero		1


	//   ....[116]....
        /*0864*/ 	.word	0x00008fa0
        /*0868*/ 	.word	0x00000000
        /*086c*/ 	.word	0x00000020
        /*0870*/ 	.short	0x010a
        /*0872*/ 	.byte	0xff
	.zero		1


	//   ....[117]....
        /*0874*/ 	.word	0x00009000
        /*0878*/ 	.word	0x00000000
        /*087c*/ 	.word	0x00000020
        /*0880*/ 	.short	0x010a
        /*0882*/ 	.byte	0xff
	.zero		1


	//   ....[118]....
        /*0884*/ 	.word	0x00009050
        /*0888*/ 	.word	0x00000003
        /*088c*/ 	.word	0x00000090
        /*0890*/ 	.short	0x010a
        /*0892*/ 	.byte	0xff
	.zero		1


	//   ....[119]....
        /*0894*/ 	.word	0x000090b0
        /*0898*/ 	.word	0x00000000
        /*089c*/ 	.word	0x00000000
        /*08a0*/ 	.short	0x010a
        /*08a2*/ 	.byte	0xff
	.zero		1


	//   ....[120]....
        /*08a4*/ 	.word	0x00009110
        /*08a8*/ 	.word	0x00000000
        /*08ac*/ 	.word	0x00000000
        /*08b0*/ 	.short	0x010a
        /*08b2*/ 	.byte	0xff
	.zero		1


	//   ....[121]....
        /*08b4*/ 	.word	0x00009170
        /*08b8*/ 	.word	0x00000000
        /*08bc*/ 	.word	0x00000000
        /*08c0*/ 	.short	0x010a
        /*08c2*/ 	.byte	0xff
	.zero		1


	//   ....[122]....
        /*08c4*/ 	.word	0x000091c0
        /*08c8*/ 	.word	0x00000002
        /*08cc*/ 	.word	0x000000f0
        /*08d0*/ 	.short	0x010a
        /*08d2*/ 	.byte	0xff
	.zero		1


	//   ....[123]....
        /*08d4*/ 	.word	0x00009220
        /*08d8*/ 	.word	0x00000002
        /*08dc*/ 	.word	0x000000a0
        /*08e0*/ 	.short	0x010a
        /*08e2*/ 	.byte	0xff
	.zero		1


	//   ....[124]....
        /*08e4*/ 	.word	0x00009270
        /*08e8*/ 	.word	0x00000002
        /*08ec*/ 	.word	0x00000090
        /*08f0*/ 	.short	0x010a
        /*08f2*/ 	.byte	0xff
	.zero		1


	//   ....[125]....
        /*08f4*/ 	.word	0x000092d0
        /*08f8*/ 	.word	0x00000000
        /*08fc*/ 	.word	0x000000a0
        /*0900*/ 	.short	0x010a
        /*0902*/ 	.byte	0xff
	.zero		1


	//   ....[126]....
        /*0904*/ 	.word	0x00009330
        /*0908*/ 	.word	0x00000005
        /*090c*/ 	.word	0x00000008
        /*0910*/ 	.short	0x010a
        /*0912*/ 	.byte	0xff
	.zero		1


	//   ....[127]....
        /*0914*/ 	.word	0x00009410
        /*0918*/ 	.word	0x00000000
        /*091c*/ 	.word	0x00000008
        /*0920*/ 	.short	0x010a
        /*0922*/ 	.byte	0xff
	.zero		1


	//   ....[128]....
        /*0924*/ 	.word	0x00009460
        /*0928*/ 	.word	0x00000000
        /*092c*/ 	.word	0x00000090
        /*0930*/ 	.short	0x010a
        /*0932*/ 	.byte	0xff
	.zero		1


	//   ....[129]....
        /*0934*/ 	.word	0x000094c0
        /*0938*/ 	.word	0x00000000
        /*093c*/ 	.word	0x000000d0
        /*0940*/ 	.short	0x010a
        /*0942*/ 	.byte	0xff
	.zero		1


	//   ....[130]....
        /*0944*/ 	.word	0x00009520
        /*0948*/ 	.word	0x00000000
        /*094c*/ 	.word	0x00000000
        /*0950*/ 	.short	0x010a
        /*0952*/ 	.byte	0xff
	.zero		1


	//   ....[131]....
        /*0954*/ 	.word	0x00009580
        /*0958*/ 	.word	0x00000000
        /*095c*/ 	.word	0x00000000
        /*0960*/ 	.short	0x010a
        /*0962*/ 	.byte	0xff
	.zero		1


	//   ....[132]....
        /*0964*/ 	.word	0x000095e0
        /*0968*/ 	.word	0x00000000
        /*096c*/ 	.word	0x00000000
        /*0970*/ 	.short	0x010a
        /*0972*/ 	.byte	0xff
	.zero		1


	//   ....[133]....
        /*0974*/ 	.word	0x00009640
        /*0978*/ 	.word	0x00000000
        /*097c*/ 	.word	0x00000000
        /*0980*/ 	.short	0x010a
        /*0982*/ 	.byte	0xff
	.zero		1


	//   ....[134]....
        /*0984*/ 	.word	0x000096a0
        /*0988*/ 	.word	0x00000000
        /*098c*/ 	.word	0x00000110
        /*0990*/ 	.short	0x010a
        /*0992*/ 	.byte	0xff
	.zero		1


	//   ....[135]....
        /*0994*/ 	.word	0x000096f0
        /*0998*/ 	.word	0x0000000c
        /*099c*/ 	.word	0x00000090
        /*09a0*/ 	.short	0x010a
        /*09a2*/ 	.byte	0xff
	.zero		1


	//   ....[136]....
        /*09a4*/ 	.word	0x00009750
        /*09a8*/ 	.word	0x00000000
        /*09ac*/ 	.word	0x00000088
        /*09b0*/ 	.short	0x010a
        /*09b2*/ 	.byte	0xff
	.zero		1


	//   ....[137]....
        /*09b4*/ 	.word	0x000097b0
        /*09b8*/ 	.word	0x00000000
        /*09bc*/ 	.word	0x00000060
        /*09c0*/ 	.short	0x010a
        /*09c2*/ 	.byte	0xff
	.zero		1


	//   ....[138]....
        /*09c4*/ 	.word	0x00009810
        /*09c8*/ 	.word	0x00000000
        /*09cc*/ 	.word	0x00000068
        /*09d0*/ 	.short	0x010a
        /*09d2*/ 	.byte	0xff
	.zero		1


	//   ....[139]....
        /*09d4*/ 	.word	0x00009870
        /*09d8*/ 	.word	0x00000000
        /*09dc*/ 	.word	0x00000070
        /*09e0*/ 	.short	0x010a
        /*09e2*/ 	.byte	0xff
	.zero		1


	//   ....[140]....
        /*09e4*/ 	.word	0x000098d0
        /*09e8*/ 	.word	0x00000000
        /*09ec*/ 	.word	0x00000078
        /*09f0*/ 	.short	0x010a
        /*09f2*/ 	.byte	0xff
	.zero		1


	//   ....[141]....
        /*09f4*/ 	.word	0x00009930
        /*09f8*/ 	.word	0x00000000
        /*09fc*/ 	.word	0x00000060
        /*0a00*/ 	.short	0x010a
        /*0a02*/ 	.byte	0xff
	.zero		1


	//   ....[142]....
        /*0a04*/ 	.word	0x00009990
        /*0a08*/ 	.word	0x00000000
        /*0a0c*/ 	.word	0x00000068
        /*0a10*/ 	.short	0x010a
        /*0a12*/ 	.byte	0xff
	.zero		1


	//   ....[143]....
        /*0a14*/ 	.word	0x000099f0
        /*0a18*/ 	.word	0x00000000
        /*0a1c*/ 	.word	0x00000070
        /*0a20*/ 	.short	0x010a
        /*0a22*/ 	.byte	0xff
	.zero		1


	//   ....[144]....
        /*0a24*/ 	.word	0x00009a40
        /*0a28*/ 	.word	0x00000003
        /*0a2c*/ 	.word	0x00000090
        /*0a30*/ 	.short	0x010a
        /*0a32*/ 	.byte	0xff
	.zero		1


	//   ....[145]....
        /*0a34*/ 	.word	0x00009aa0
        /*0a38*/ 	.word	0x00000002
        /*0a3c*/ 	.word	0x00000040
        /*0a40*/ 	.short	0x010a
        /*0a42*/ 	.byte	0xff
	.zero		1


	//   ....[146]....
        /*0a44*/ 	.word	0x00009af0
        /*0a48*/ 	.word	0x00000036
        /*0a4c*/ 	.word	0x000000b0
        /*0a50*/ 	.short	0x010a
        /*0a52*/ 	.byte	0xff
	.zero		1


	//   ....[147]....
        /*0a54*/ 	.word	0x00009b40
        /*0a58*/ 	.word	0x00000002
        /*0a5c*/ 	.word	0x00000040
        /*0a60*/ 	.short	0x010a
        /*0a62*/ 	.byte	0xff
	.zero		1


	//   ....[148]....
        /*0a64*/ 	.word	0x00009b90
        /*0a68*/ 	.word	0x00000002
        /*0a6c*/ 	.word	0x00000040
        /*0a70*/ 	.short	0x010a
        /*0a72*/ 	.byte	0xff
	.zero		1


	//   ....[149]....
        /*0a74*/ 	.word	0x00009be0
        /*0a78*/ 	.word	0x00000003
        /*0a7c*/ 	.word	0x00000040
        /*0a80*/ 	.short	0x010a
        /*0a82*/ 	.byte	0xff
	.zero		1


	//----- nvinfo : EIATTR_NUM_MBARRIERS
	.align		4
.L_47:
        /*0a84*/ 	.byte	0x03, 0x38
        /*0a86*/ 	.short	0x0023


	//----- nvinfo : EIATTR_EXIT_INSTR_OFFSETS
	.align		4
        /*0a88*/ 	.byte	0x04, 0x1c
        /*0a8a*/ 	.short	(.L_49 - .L_48)


	//   ....[0]....
.L_48:
        /*0a8c*/ 	.word	0x00002cf0


	//   ....[1]....
        /*0a90*/ 	.word	0x000031e0


	//   ....[2]....
        /*0a94*/ 	.word	0x00003240


	//   ....[3]....
        /*0a98*/ 	.word	0x000045b0


	//   ....[4]....
        /*0a9c*/ 	.word	0x000058a0


	//   ....[5]....
        /*0aa0*/ 	.word	0x000058e0


	//   ....[6]....
        /*0aa4*/ 	.word	0x00008e20


	//   ....[7]....
        /*0aa8*/ 	.word	0x00008e90


	//   ....[8]....
        /*0aac*/ 	.word	0x00008ec0


	//   ....[9]....
        /*0ab0*/ 	.word	0x00008f30


	//----- nvinfo : EIATTR_MAX_THREADS
	.align		4
.L_49:
        /*0ab4*/ 	.byte	0x04, 0x05
        /*0ab6*/ 	.short	(.L_51 - .L_50)
.L_50:
        /*0ab8*/ 	.word	0x00000100
        /*0abc*/ 	.word	0x00000001
        /*0ac0*/ 	.word	0x00000001


	//----- nvinfo : EIATTR_CRS_STACK_SIZE
	.align		4
.L_51:
        /*0ac4*/ 	.byte	0x04, 0x1e
        /*0ac6*/ 	.short	(.L_53 - .L_52)
.L_52:
        /*0ac8*/ 	.word	0x00000000


	//----- nvinfo : EIATTR_CBANK_PARAM_SIZE
	.align		4
.L_53:
        /*0acc*/ 	.byte	0x03, 0x19
        /*0ace*/ 	.short	0x0800


	//----- nvinfo : EIATTR_PARAM_CBANK
	.align		4
        /*0ad0*/ 	.byte	0x04, 0x0a
        /*0ad2*/ 	.short	(.L_55 - .L_54)
	.align		4
.L_54:
        /*0ad4*/ 	.word	index@(.nv.constant0._ZN7cutlass13device_kernelINS_4gemm6kernel13GemmUniversalIN4cute5tupleIJiiiiEEENS1_10collective13CollectiveMmaINS1_35MainloopSm100TmaUmmaWarpSpecializedILi4ELi2ELi4ENS5_IJNS4_1CILi4EEENSA_ILi2EEENSA_ILi1EEEEEEEENS5_IJNSA_ILi128EEESG_NSA_ILi64EEEEEENS_6half_tENS5_IJlSD_lEEESJ_NS5_IJSD_llEEENS4_8TiledMMAINS4_8MMA_AtomIJNS4_26SM100_MMA_F16BF16_2x1SM_SSISJ_SJ_fLi128ELi128ELNS4_4UMMA5MajorE0ELSQ_1ELNSP_7ScaleInE0ELSR_0EEEEEENS4_6LayoutINS5_IJSD_SD_SD_EEENS5_IJNSA_ILi0EEESW_SW_EEEEENS5_IJNS4_10UnderscoreESZ_SZ_EEEEENS4_28SM100_TMA_2SM_LOAD_MULTICASTENS4_14ComposedLayoutINS4_7SwizzleILi3ELi4ELi3EEENS4_18smem_ptr_flag_bitsILi16EEENSU_INS5_IJNSA_ILi8EEESH_EEENS5_IJSH_SD_EEEEEEEvNS4_8identityES12_NS13_IS15_S17_NSU_INS5_IJSH_S18_EEENS5_IJSD_SH_EEEEEEEvS1D_EENS_8epilogue10collective18CollectiveEpilogueINS1J_23Sm100TmaWarpSpecializedILi4ELi2ELi16ELb1ELb0EEEJNS5_IJSH_SG_SH_EEENS5_IJNSU_ISH_SD_EENSU_INS5_IJNSA_ILi16EEESC_EEES1F_EEEEESJ_SK_SJ_SK_NS1J_6fusion15FusionCallbacksIS1N_NS1U_17LinearCombinationISJ_fSJ_fLNS_15FloatRoundStyleE2EEES1O_S1T_JEEENS4_5SM1004TMEM4LOAD26SM100_TMEM_LOAD_32dp32b16xENS4_13SM90_TMA_LOADENS13_INS14_ILi1ELi4ELi3EEES17_NSU_INS5_IJS18_S1Q_EEENS5_IJS1Q_SD_EEEEEEENS4_39AutoVectorizingCopyWithAssumedAlignmentILi128EEENS4_14SM90_TMA_STOREES29_S2B_S2B_EEEvvEEEEvNT_6ParamsE)
        /*0ad8*/ 	.short	0x0380
        /*0ada*/ 	.short	0x0800


	//----- nvinfo : EIATTR_SW_WAR
	.align		4
.L_55:
        /*0adc*/ 	.byte	0x04, 0x36
        /*0ade*/ 	.short	(.L_57 - .L_56)
.L_56:
        /*0ae0*/ 	.word	0x00000008
.L_57:


//--------------------- .nv.callgraph             --------------------------
	.section	.nv.callgraph,"",@"SHT_CUDA_CALLGRAPH"
	.align	4
	.sectionentsize	8
	.align		4
        /*0000*/ 	.word	0x00000000
	.align		4
        /*0004*/ 	.word	0xffffffff
	.align		4
        /*0008*/ 	.word	index@(_ZN7cutlass13device_kernelINS_4gemm6kernel13GemmUniversalIN4cute5tupleIJiiiiEEENS1_10collective13CollectiveMmaINS1_35MainloopSm100TmaUmmaWarpSpecializedILi4ELi2ELi4ENS5_IJNS4_1CILi4EEENSA_ILi2EEENSA_ILi1EEEEEEEENS5_IJNSA_ILi128EEESG_NSA_ILi64EEEEEENS_6half_tENS5_IJlSD_lEEESJ_NS5_IJSD_llEEENS4_8TiledMMAINS4_8MMA_AtomIJNS4_26SM100_MMA_F16BF16_2x1SM_SSISJ_SJ_fLi128ELi128ELNS4_4UMMA5MajorE0ELSQ_1ELNSP_7ScaleInE0ELSR_0EEEEEENS4_6LayoutINS5_IJSD_SD_SD_EEENS5_IJNSA_ILi0EEESW_SW_EEEEENS5_IJNS4_10UnderscoreESZ_SZ_EEEEENS4_28SM100_TMA_2SM_LOAD_MULTICASTENS4_14ComposedLayoutINS4_7SwizzleILi3ELi4ELi3EEENS4_18smem_ptr_flag_bitsILi16EEENSU_INS5_IJNSA_ILi8EEESH_EEENS5_IJSH_SD_EEEEEEEvNS4_8identityES12_NS13_IS15_S17_NSU_INS5_IJSH_S18_EEENS5_IJSD_SH_EEEEEEEvS1D_EENS_8epilogue10collective18CollectiveEpilogueINS1J_23Sm100TmaWarpSpecializedILi4ELi2ELi16ELb1ELb0EEEJNS5_IJSH_SG_SH_EEENS5_IJNSU_ISH_SD_EENSU_INS5_IJNSA_ILi16EEESC_EEES1F_EEEEESJ_SK_SJ_SK_NS1J_6fusion15FusionCallbacksIS1N_NS1U_17LinearCombinationISJ_fSJ_fLNS_15FloatRoundStyleE2EEES1O_S1T_JEEENS4_5SM1004TMEM4LOAD26SM100_TMEM_LOAD_32dp32b16xENS4_13SM90_TMA_LOADENS13_INS14_ILi1ELi4ELi3EEES17_NSU_INS5_IJS18_S1Q_EEENS5_IJS1Q_SD_EEEEEEENS4_39AutoVectorizingCopyWithAssumedAlignmentILi128EEENS4_14SM90_TMA_STOREES29_S2B_S2B_EEEvvEEEEvNT_6ParamsE)
	.align		4
        /*000c*/ 	.word	index@(__assertfail)
	.align		4
        /*0010*/ 	.word	0x00000000
	.align		4
        /*0014*/ 	.word	0xfffffffe
	.align		4
        /*0018*/ 	.word	0x00000000
	.align		4
        /*001c*/ 	.word	0xfffffffd
	.align		4
        /*0020*/ 	.word	0x00000000
	.align		4
        /*0024*/ 	.word	0xfffffffc


//--------------------- .nv.constant4             --------------------------
	.section	.nv.constant4,"a",@progbits
	.align	8
	.align		8
.nv.constant4:
        /*0000*/ 	.dword	__assertfail
	.align		8
        /*0008*/ 	.dword	__unnamed_1
	.align		8
        /*0010*/ 	.dword	__unnamed_2
	.align		8
        /*0018*/ 	.dword	_ZN40_INTERNAL_5ee3c4f0_4_k_cu_34db66b0_352434cuda3std3__45__cpo5beginE
	.align		8
        /*0020*/ 	.dword	_ZN40_INTERNAL_5ee3c4f0_4_k_cu_34db66b0_352434cuda3std3__45__cpo3endE
	.align		8
        /*0028*/ 	.dword	_ZN40_INTERNAL_5ee3c4f0_4_k_cu_34db66b0_352434cuda3std3__45__cpo6cbeginE
	.align		8
        /*0030*/ 	.dword	_ZN40_INTERNAL_5ee3c4f0_4_k_cu_34db66b0_352434cuda3std3__45__cpo4cendE
	.align		8
        /*0038*/ 	.dword	_ZN40_INTERNAL_5ee3c4f0_4_k_cu_34db66b0_352434cuda3std3__442_GLOBAL__N__5ee3c4f0_4_k_cu_34db66b0_352436ignoreE
	.align		8
        /*0040*/ 	.dword	_ZN40_INTERNAL_5ee3c4f0_4_k_cu_34db66b0_352434cuda3std3__419piecewise_constructE
	.align		8
        /*0048*/ 	.dword	_ZN40_INTERNAL_5ee3c4f0_4_k_cu_34db66b0_352434cuda3std3__48in_placeE
	.align		8
        /*0050*/ 	.dword	_ZN40_INTERNAL_5ee3c4f0_4_k_cu_34db66b0_352434cuda3std6ranges3__45__cpo4swapE
	.align		8
        /*0058*/ 	.dword	_ZN40_INTERNAL_5ee3c4f0_4_k_cu_34db66b0_352434cuda3std6ranges3__45__cpo9iter_moveE
	.align		8
        /*0060*/ 	.dword	_ZN40_INTERNAL_5ee3c4f0_4_k_cu_34db66b0_352434cute7productE
	.align		8
        /*0068*/ 	.dword	_ZN40_INTERNAL_5ee3c4f0_4_k_cu_34db66b0_352434cute1_E
	.align		8
        /*0070*/ 	.dword	$str$25
	.align		8
        /*0078*/ 	.dword	$str$26
	.align		8
        /*0080*/ 	.dword	$str$27
	.align		8
        /*0088*/ 	.dword	$str$28


//--------------------- .text._ZN7cutlass13device_kernelINS_4gemm6kernel13GemmUniversalIN4cute5tupleIJiiiiEEENS1_10collective13CollectiveMmaINS1_35MainloopSm100TmaUmmaWarpSpecializedILi4ELi2ELi4ENS5_IJNS4_1CILi4EEENSA_ILi2EEENSA_ILi1EEEEEEEENS5_IJNSA_ILi128EEESG_NSA_ILi64EEEEEENS_6half_tENS5_IJlSD_lEEESJ_NS5_IJSD_llEEENS4_8TiledMMAINS4_8MMA_AtomIJNS4_26SM100_MMA_F16BF16_2x1SM_SSISJ_SJ_fLi128ELi128ELNS4_4UMMA5MajorE0ELSQ_1ELNSP_7ScaleInE0ELSR_0EEEEEENS4_6LayoutINS5_IJSD_SD_SD_EEENS5_IJNSA_ILi0EEESW_SW_EEEEENS5_IJNS4_10UnderscoreESZ_SZ_EEEEENS4_28SM100_TMA_2SM_LOAD_MULTICASTENS4_14ComposedLayoutINS4_7SwizzleILi3ELi4ELi3EEENS4_18smem_ptr_flag_bitsILi16EEENSU_INS5_IJNSA_ILi8EEESH_EEENS5_IJSH_SD_EEEEEEEvNS4_8identityES12_NS13_IS15_S17_NSU_INS5_IJSH_S18_EEENS5_IJSD_SH_EEEEEEEvS1D_EENS_8epilogue10collective18CollectiveEpilogueINS1J_23Sm100TmaWarpSpecializedILi4ELi2ELi16ELb1ELb0EEEJNS5_IJSH_SG_SH_EEENS5_IJNSU_ISH_SD_EENSU_INS5_IJNSA_ILi16EEESC_EEES1F_EEEEESJ_SK_SJ_SK_NS1J_6fusion15FusionCallbacksIS1N_NS1U_17LinearCombinationISJ_fSJ_fLNS_15FloatRoundStyleE2EEES1O_S1T_JEEENS4_5SM1004TMEM4LOAD26SM100_TMEM_LOAD_32dp32b16xENS4_13SM90_TMA_LOADENS13_INS14_ILi1ELi4ELi3EEES17_NSU_INS5_IJS18_S1Q_EEENS5_IJS1Q_SD_EEEEEEENS4_39AutoVectorizingCopyWithAssumedAlignmentILi128EEENS4_14SM90_TMA_STOREES29_S2B_S2B_EEEvvEEEEvNT_6ParamsE --------------------------
	.section	.text._ZN7cutlass13device_kernelINS_4gemm6kernel13GemmUniversalIN4cute5tupleIJiiiiEEENS1_10collective13CollectiveMmaINS1_35MainloopSm100TmaUmmaWarpSpecializedILi4ELi2ELi4ENS5_IJNS4_1CILi4EEENSA_ILi2EEENSA_ILi1EEEEEEEENS5_IJNSA_ILi128EEESG_NSA_ILi64EEEEEENS_6half_tENS5_IJlSD_lEEESJ_NS5_IJSD_llEEENS4_8TiledMMAINS4_8MMA_AtomIJNS4_26SM100_MMA_F16BF16_2x1SM_SSISJ_SJ_fLi128ELi128ELNS4_4UMMA5MajorE0ELSQ_1ELNSP_7ScaleInE0ELSR_0EEEEEENS4_6LayoutINS5_IJSD_SD_SD_EEENS5_IJNSA_ILi0EEESW_SW_EEEEENS5_IJNS4_10UnderscoreESZ_SZ_EEEEENS4_28SM100_TMA_2SM_LOAD_MULTICASTENS4_14ComposedLayoutINS4_7SwizzleILi3ELi4ELi3EEENS4_18smem_ptr_flag_bitsILi16EEENSU_INS5_IJNSA_ILi8EEESH_EEENS5_IJSH_SD_EEEEEEEvNS4_8identityES12_NS13_IS15_S17_NSU_INS5_IJSH_S18_EEENS5_IJSD_SH_EEEEEEEvS1D_EENS_8epilogue10collective18CollectiveEpilogueINS1J_23Sm100TmaWarpSpecializedILi4ELi2ELi16ELb1ELb0EEEJNS5_IJSH_SG_SH_EEENS5_IJNSU_ISH_SD_EENSU_INS5_IJNSA_ILi16EEESC_EEES1F_EEEEESJ_SK_SJ_SK_NS1J_6fusion15FusionCallbacksIS1N_NS1U_17LinearCombinationISJ_fSJ_fLNS_15FloatRoundStyleE2EEES1O_S1T_JEEENS4_5SM1004TMEM4LOAD26SM100_TMEM_LOAD_32dp32b16xENS4_13SM90_TMA_LOADENS13_INS14_ILi1ELi4ELi3EEES17_NSU_INS5_IJS18_S1Q_EEENS5_IJS1Q_SD_EEEEEEENS4_39AutoVectorizingCopyWithAssumedAlignmentILi128EEENS4_14SM90_TMA_STOREES29_S2B_S2B_EEEvvEEEEvNT_6ParamsE,"ax",@progbits
	.align	128
.text._ZN7cutlass13device_kernelINS_4gemm6kernel13GemmUniversalIN4cute5tupleIJiiiiEEENS1_10collective13CollectiveMmaINS1_35MainloopSm100TmaUmmaWarpSpecializedILi4ELi2ELi4ENS5_IJNS4_1CILi4EEENSA_ILi2EEENSA_ILi1EEEEEEEENS5_IJNSA_ILi128EEESG_NSA_ILi64EEEEEENS_6half_tENS5_IJlSD_lEEESJ_NS5_IJSD_llEEENS4_8TiledMMAINS4_8MMA_AtomIJNS4_26SM100_MMA_F16BF16_2x1SM_SSISJ_SJ_fLi128ELi128ELNS4_4UMMA5MajorE0ELSQ_1ELNSP_7ScaleInE0ELSR_0EEEEEENS4_6LayoutINS5_IJSD_SD_SD_EEENS5_IJNSA_ILi0EEESW_SW_EEEEENS5_IJNS4_10UnderscoreESZ_SZ_EEEEENS4_28SM100_TMA_2SM_LOAD_MULTICASTENS4_14ComposedLayoutINS4_7SwizzleILi3ELi4ELi3EEENS4_18smem_ptr_flag_bitsILi16EEENSU_INS5_IJNSA_ILi8EEESH_EEENS5_IJSH_SD_EEEEEEEvNS4_8identityES12_NS13_IS15_S17_NSU_INS5_IJSH_S18_EEENS5_IJSD_SH_EEEEEEEvS1D_EENS_8epilogue10collective18CollectiveEpilogueINS1J_23Sm100TmaWarpSpecializedILi4ELi2ELi16ELb1ELb0EEEJNS5_IJSH_SG_SH_EEENS5_IJNSU_ISH_SD_EENSU_INS5_IJNSA_ILi16EEESC_EEES1F_EEEEESJ_SK_SJ_SK_NS1J_6fusion15FusionCallbacksIS1N_NS1U_17LinearCombinationISJ_fSJ_fLNS_15FloatRoundStyleE2EEES1O_S1T_JEEENS4_5SM1004TMEM4LOAD26SM100_TMEM_LOAD_32dp32b16xENS4_13SM90_TMA_LOADENS13_INS14_ILi1ELi4ELi3EEES17_NSU_INS5_IJS18_S1Q_EEENS5_IJS1Q_SD_EEEEEEENS4_39AutoVectorizingCopyWithAssumedAlignmentILi128EEENS4_14SM90_TMA_STOREES29_S2B_S2B_EEEvvEEEEvNT_6ParamsE:
        .type           _ZN7cutlass13device_kernelINS_4gemm6kernel13GemmUniversalIN4cute5tupleIJiiiiEEENS1_10collective13CollectiveMmaINS1_35MainloopSm100TmaUmmaWarpSpecializedILi4ELi2ELi4ENS5_IJNS4_1CILi4EEENSA_ILi2EEENSA_ILi1EEEEEEEENS5_IJNSA_ILi128EEESG_NSA_ILi64EEEEEENS_6half_tENS5_IJlSD_lEEESJ_NS5_IJSD_llEEENS4_8TiledMMAINS4_8MMA_AtomIJNS4_26SM100_MMA_F16BF16_2x1SM_SSISJ_SJ_fLi128ELi128ELNS4_4UMMA5MajorE0ELSQ_1ELNSP_7ScaleInE0ELSR_0EEEEEENS4_6LayoutINS5_IJSD_SD_SD_EEENS5_IJNSA_ILi0EEESW_SW_EEEEENS5_IJNS4_10UnderscoreESZ_SZ_EEEEENS4_28SM100_TMA_2SM_LOAD_MULTICASTENS4_14ComposedLayoutINS4_7SwizzleILi3ELi4ELi3EEENS4_18smem_ptr_flag_bitsILi16EEENSU_INS5_IJNSA_ILi8EEESH_EEENS5_IJSH_SD_EEEEEEEvNS4_8identityES12_NS13_IS15_S17_NSU_INS5_IJSH_S18_EEENS5_IJSD_SH_EEEEEEEvS1D_EENS_8epilogue10collective18CollectiveEpilogueINS1J_23Sm100TmaWarpSpecializedILi4ELi2ELi16ELb1ELb0EEEJNS5_IJSH_SG_SH_EEENS5_IJNSU_ISH_SD_EENSU_INS5_IJNSA_ILi16EEESC_EEES1F_EEEEESJ_SK_SJ_SK_NS1J_6fusion15FusionCallbacksIS1N_NS1U_17LinearCombinationISJ_fSJ_fLNS_15FloatRoundStyleE2EEES1O_S1T_JEEENS4_5SM1004TMEM4LOAD26SM100_TMEM_LOAD_32dp32b16xENS4_13SM90_TMA_LOADENS13_INS14_ILi1ELi4ELi3EEES17_NSU_INS5_IJS18_S1Q_EEENS5_IJS1Q_SD_EEEEEEENS4_39AutoVectorizingCopyWithAssumedAlignmentILi128EEENS4_14SM90_TMA_STOREES29_S2B_S2B_EEEvvEEEEvNT_6ParamsE,@function
        .size           _ZN7cutlass13device_kernelINS_4gemm6kernel13GemmUniversalIN4cute5tupleIJiiiiEEENS1_10collective13CollectiveMmaINS1_35MainloopSm100TmaUmmaWarpSpecializedILi4ELi2ELi4ENS5_IJNS4_1CILi4EEENSA_ILi2EEENSA_ILi1EEEEEEEENS5_IJNSA_ILi128EEESG_NSA_ILi64EEEEEENS_6half_tENS5_IJlSD_lEEESJ_NS5_IJSD_llEEENS4_8TiledMMAINS4_8MMA_AtomIJNS4_26SM100_MMA_F16BF16_2x1SM_SSISJ_SJ_fLi128ELi128ELNS4_4UMMA5MajorE0ELSQ_1ELNSP_7ScaleInE0ELSR_0EEEEEENS4_6LayoutINS5_IJSD_SD_SD_EEENS5_IJNSA_ILi0EEESW_SW_EEEEENS5_IJNS4_10UnderscoreESZ_SZ_EEEEENS4_28SM100_TMA_2SM_LOAD_MULTICASTENS4_14ComposedLayoutINS4_7SwizzleILi3ELi4ELi3EEENS4_18smem_ptr_flag_bitsILi16EEENSU_INS5_IJNSA_ILi8EEESH_EEENS5_IJSH_SD_EEEEEEEvNS4_8identityES12_NS13_IS15_S17_NSU_INS5_IJSH_S18_EEENS5_IJSD_SH_EEEEEEEvS1D_EENS_8epilogue10collective18CollectiveEpilogueINS1J_23Sm100TmaWarpSpecializedILi4ELi2ELi16ELb1ELb0EEEJNS5_IJSH_SG_SH_EEENS5_IJNSU_ISH_SD_EENSU_INS5_IJNSA_ILi16EEESC_EEES1F_EEEEESJ_SK_SJ_SK_NS1J_6fusion15FusionCallbacksIS1N_NS1U_17LinearCombinationISJ_fSJ_fLNS_15FloatRoundStyleE2EEES1O_S1T_JEEENS4_5SM1004TMEM4LOAD26SM100_TMEM_LOAD_32dp32b16xENS4_13SM90_TMA_LOADENS13_INS14_ILi1ELi4ELi3EEES17_NSU_INS5_IJS18_S1Q_EEENS5_IJS1Q_SD_EEEEEEENS4_39AutoVectorizingCopyWithAssumedAlignmentILi128EEENS4_14SM90_TMA_STOREES29_S2B_S2B_EEEvvEEEEvNT_6ParamsE,(.L_x_197 - _ZN7cutlass13device_kernelINS_4gemm6kernel13GemmUniversalIN4cute5tupleIJiiiiEEENS1_10collective13CollectiveMmaINS1_35MainloopSm100TmaUmmaWarpSpecializedILi4ELi2ELi4ENS5_IJNS4_1CILi4EEENSA_ILi2EEENSA_ILi1EEEEEEEENS5_IJNSA_ILi128EEESG_NSA_ILi64EEEEEENS_6half_tENS5_IJlSD_lEEESJ_NS5_IJSD_llEEENS4_8TiledMMAINS4_8MMA_AtomIJNS4_26SM100_MMA_F16BF16_2x1SM_SSISJ_SJ_fLi128ELi128ELNS4_4UMMA5MajorE0ELSQ_1ELNSP_7ScaleInE0ELSR_0EEEEEENS4_6LayoutINS5_IJSD_SD_SD_EEENS5_IJNSA_ILi0EEESW_SW_EEEEENS5_IJNS4_10UnderscoreESZ_SZ_EEEEENS4_28SM100_TMA_2SM_LOAD_MULTICASTENS4_14ComposedLayoutINS4_7SwizzleILi3ELi4ELi3EEENS4_18smem_ptr_flag_bitsILi16EEENSU_INS5_IJNSA_ILi8EEESH_EEENS5_IJSH_SD_EEEEEEEvNS4_8identityES12_NS13_IS15_S17_NSU_INS5_IJSH_S18_EEENS5_IJSD_SH_EEEEEEEvS1D_EENS_8epilogue10collective18CollectiveEpilogueINS1J_23Sm100TmaWarpSpecializedILi4ELi2ELi16ELb1ELb0EEEJNS5_IJSH_SG_SH_EEENS5_IJNSU_ISH_SD_EENSU_INS5_IJNSA_ILi16EEESC_EEES1F_EEEEESJ_SK_SJ_SK_NS1J_6fusion15FusionCallbacksIS1N_NS1U_17LinearCombinationISJ_fSJ_fLNS_15FloatRoundStyleE2EEES1O_S1T_JEEENS4_5SM1004TMEM4LOAD26SM100_TMEM_LOAD_32dp32b16xENS4_13SM90_TMA_LOADENS13_INS14_ILi1ELi4ELi3EEES17_NSU_INS5_IJS18_S1Q_EEENS5_IJS1Q_SD_EEEEEEENS4_39AutoVectorizingCopyWithAssumedAlignmentILi128EEENS4_14SM90_TMA_STOREES29_S2B_S2B_EEEvvEEEEvNT_6ParamsE)
        .other          _ZN7cutlass13device_kernelINS_4gemm6kernel13GemmUniversalIN4cute5tupleIJiiiiEEENS1_10collective13CollectiveMmaINS1_35MainloopSm100TmaUmmaWarpSpecializedILi4ELi2ELi4ENS5_IJNS4_1CILi4EEENSA_ILi2EEENSA_ILi1EEEEEEEENS5_IJNSA_ILi128EEESG_NSA_ILi64EEEEEENS_6half_tENS5_IJlSD_lEEESJ_NS5_IJSD_llEEENS4_8TiledMMAINS4_8MMA_AtomIJNS4_26SM100_MMA_F16BF16_2x1SM_SSISJ_SJ_fLi128ELi128ELNS4_4UMMA5MajorE0ELSQ_1ELNSP_7ScaleInE0ELSR_0EEEEEENS4_6LayoutINS5_IJSD_SD_SD_EEENS5_IJNSA_ILi0EEESW_SW_EEEEENS5_IJNS4_10UnderscoreESZ_SZ_EEEEENS4_28SM100_TMA_2SM_LOAD_MULTICASTENS4_14ComposedLayoutINS4_7SwizzleILi3ELi4ELi3EEENS4_18smem_ptr_flag_bitsILi16EEENSU_INS5_IJNSA_ILi8EEESH_EEENS5_IJSH_SD_EEEEEEEvNS4_8identityES12_NS13_IS15_S17_NSU_INS5_IJSH_S18_EEENS5_IJSD_SH_EEEEEEEvS1D_EENS_8epilogue10collective18CollectiveEpilogueINS1J_23Sm100TmaWarpSpecializedILi4ELi2ELi16ELb1ELb0EEEJNS5_IJSH_SG_SH_EEENS5_IJNSU_ISH_SD_EENSU_INS5_IJNSA_ILi16EEESC_EEES1F_EEEEESJ_SK_SJ_SK_NS1J_6fusion15FusionCallbacksIS1N_NS1U_17LinearCombinationISJ_fSJ_fLNS_15FloatRoundStyleE2EEES1O_S1T_JEEENS4_5SM1004TMEM4LOAD26SM100_TMEM_LOAD_32dp32b16xENS4_13SM90_TMA_LOADENS13_INS14_ILi1ELi4ELi3EEES17_NSU_INS5_IJS18_S1Q_EEENS5_IJS1Q_SD_EEEEEEENS4_39AutoVectorizingCopyWithAssumedAlignmentILi128EEENS4_14SM90_TMA_STOREES29_S2B_S2B_EEEvvEEEEvNT_6ParamsE,@"STO_CUDA_ENTRY STV_DEFAULT"
_ZN7cutlass13device_kernelINS_4gemm6kernel13GemmUniversalIN4cute5tupleIJiiiiEEENS1_10collective13CollectiveMmaINS1_35MainloopSm100TmaUmmaWarpSpecializedILi4ELi2ELi4ENS5_IJNS4_1CILi4EEENSA_ILi2EEENSA_ILi1EEEEEEEENS5_IJNSA_ILi128EEESG_NSA_ILi64EEEEEENS_6half_tENS5_IJlSD_lEEESJ_NS5_IJSD_llEEENS4_8TiledMMAINS4_8MMA_AtomIJNS4_26SM100_MMA_F16BF16_2x1SM_SSISJ_SJ_fLi128ELi128ELNS4_4UMMA5MajorE0ELSQ_1ELNSP_7ScaleInE0ELSR_0EEEEEENS4_6LayoutINS5_IJSD_SD_SD_EEENS5_IJNSA_ILi0EEESW_SW_EEEEENS5_IJNS4_10UnderscoreESZ_SZ_EEEEENS4_28SM100_TMA_2SM_LOAD_MULTICASTENS4_14ComposedLayoutINS4_7SwizzleILi3ELi4ELi3EEENS4_18smem_ptr_flag_bitsILi16EEENSU_INS5_IJNSA_ILi8EEESH_EEENS5_IJSH_SD_EEEEEEEvNS4_8identityES12_NS13_IS15_S17_NSU_INS5_IJSH_S18_EEENS5_IJSD_SH_EEEEEEEvS1D_EENS_8epilogue10collective18CollectiveEpilogueINS1J_23Sm100TmaWarpSpecializedILi4ELi2ELi16ELb1ELb0EEEJNS5_IJSH_SG_SH_EEENS5_IJNSU_ISH_SD_EENSU_INS5_IJNSA_ILi16EEESC_EEES1F_EEEEESJ_SK_SJ_SK_NS1J_6fusion15FusionCallbacksIS1N_NS1U_17LinearCombinationISJ_fSJ_fLNS_15FloatRoundStyleE2EEES1O_S1T_JEEENS4_5SM1004TMEM4LOAD26SM100_TMEM_LOAD_32dp32b16xENS4_13SM90_TMA_LOADENS13_INS14_ILi1ELi4ELi3EEES17_NSU_INS5_IJS18_S1Q_EEENS5_IJS1Q_SD_EEEEEEENS4_39AutoVectorizingCopyWithAssumedAlignmentILi128EEENS4_14SM90_TMA_STOREES29_S2B_S2B_EEEvvEEEEvNT_6ParamsE:
[----:B------:R-:W1:Y:S01]  /*0000*/  LDC R1, c[0x0][0x37c] ;  /* 0x0000df00ff017b82 */ /* 0x000e620000000800 */
[----:B------:R-:W2:Y:S01]  /*0010*/  S2R R61, SR_TID.X ;  /* 0x00000000003d7919 */ /* 0x000ea20000002100 */
[----:B------:R-:W3:Y:S06]  /*0020*/  LDCU.64 UR8, c[0x0][0x890] ;  /* 0x00011200ff0877ac */ /* 0x000eec0008000a00 */
[----:B------:R-:W4:Y:S01]  /*0030*/  S2UR UR47, SR_CgaCtaId ;  /* 0x00000000002f79c3 */ /* 0x000f220000008800 */
[----:B------:R-:W-:Y:S02]  /*0040*/  PRMT R50, RZ, 0x7610, R50 ;  /* 0x00007610ff327816 */ /* 0x000fe40000000032 */
[----:B------:R-:W-:-:S02]  /*0050*/  ELECT P0, URZ, PT ;  /* 0x0000000000ff782f */ /* 0x000fc40003800000 */
[----:B---3--:R-:W-:-:S04]  /*0060*/  ISETP.NE.U32.AND P1, PT, RZ, UR8, PT ;  /* 0x00000008ff007c0c */ /* 0x008fc8000bf25070 */
[----:B------:R-:W-:Y:S01]  /*0070*/  ISETP.NE.AND.EX P2, PT, RZ, UR9, PT, P1 ;  /* 0x00000009ff007c0c */ /* 0x000fe2000bf45310 */
[----:B----4-:R-:W-:Y:S02]  /*0080*/  ULOP3.LUT UR46, UR47, 0x1, URZ, 0xc0, !UPT ;  /* 0x000000012f2e7892 */ /* 0x010fe4000f8ec0ff */
[----:B------:R-:W-:Y:S01]  /*0090*/  ULOP3.LUT UR48, UR47, 0x1, URZ, 0x3c, !UPT ;  /* 0x000000012f307892 */ /* 0x000fe2000f8e3cff */
[----:B--2---:R-:W-:-:S05]  /*00a0*/  SHF.R.U32.HI R51, RZ, 0x5, R61 ;  /* 0x00000005ff337819 */ /* 0x004fca000001163d */
[----:B------:R-:W2:Y:S02]  /*00b0*/  SHFL.IDX PT, R0, R51, RZ, 0x1f ;  /* 0x00001fff33007589 */ /* 0x000ea400000e0000 */
[----:B--2---:R-:W-:Y:S02]  /*00c0*/  R2UR UR25, R0 ;  /* 0x00000000001972ca */ /* 0x004fe400000e0000 */
[----:B-1----:R-:W-:Y:S05]  /*00d0*/  @P2 BRA `(.L_x_0) ;  /* 0x0000000000302947 */ /* 0x002fea0003800000 */
[----:B------:R-:W1:Y:S02]  /*00e0*/  LDCU.64 UR4, c[0x0][0x888] ;  /* 0x00011100ff0477ac */ /* 0x000e640008000a00 */
[----:B-1----:R-:W-:-:S04]  /*00f0*/  UISETP.NE.U32.AND UP0, UPT, UR4, URZ, UPT ;  /* 0x000000ff0400728c */ /* 0x002fc8000bf05070 */
[----:B------:R-:W-:-:S09]  /*0100*/  UISETP.NE.AND.EX UP0, UPT, UR5, URZ, UPT, UP0 ;  /* 0x000000ff0500728c */ /* 0x000fd2000bf05300 */
[----:B------:R-:W-:Y:S05]  /*0110*/  BRA.U !UP0, `(.L_x_1) ;  /* 0x0000000108147547 */ /* 0x000fea000b800000 */
[----:B------:R-:W1:Y:S01]  /*0120*/  LDC.64 R2, c[0x0][0x888] ;  /* 0x00022200ff027b82 */ /* 0x000e620000000a00 */
[----:B------:R-:W1:Y:S02]  /*0130*/  LDCU.64 UR4, c[0x0][0x358] ;  /* 0x00006b00ff0477ac */ /* 0x000e640008000a00 */
[----:B-1----:R1:W5:Y:S01]  /*0140*/  LDG.E R27, desc[UR4][R2.64] ;  /* 0x00000004021b7981 */ /* 0x002362000c1e1900 */
[----:B------:R-:W-:Y:S01]  /*0150*/  HFMA2 R50, -RZ, RZ, 0, 5.9604644775390625e-08 ;  /* 0x00000001ff327431 */ /* 0x000fe200000001ff */
[----:B------:R-:W-:Y:S05]  /*0160*/  BRA `(.L_x_0) ;  /* 0x00000000000c7947 */ /* 0x000fea0003800000 */
.L_x_1:
[----:B------:R-:W1:Y:S01]  /*0170*/  LDCU UR4, c[0x0][0x880] ;  /* 0x00011000ff0477ac */ /* 0x000e620008000800 */
[----:B------:R-:W-:Y:S01]  /*0180*/  HFMA2 R50, -RZ, RZ, 0, 5.9604644775390625e-08 ;  /* 0x00000001ff327431 */ /* 0x000fe200000001ff */
[----:B-1----:R-:W-:-:S07]  /*0190*/  MOV R27, UR4 ;  /* 0x00000004001b7c02 */ /* 0x002fce0008000f00 */
.L_x_0:
[----:B------:R-:W2:Y:S02]  /*01a0*/  LDCU.64 UR4, c[0x0][0x8b0] ;  /* 0x00011600ff0477ac */ /* 0x000ea40008000a00 */
[----:B--2---:R-:W-:-:S04]  /*01b0*/  UISETP.NE.U32.AND UP0, UPT, UR4, URZ, UPT ;  /* 0x000000ff0400728c */ /* 0x004fc8000bf05070 */
[----:B------:R-:W-:-:S09]  /*01c0*/  UISETP.NE.AND.EX UP0, UPT, UR5, URZ, UPT, UP0 ;  /* 0x000000ff0500728c */ /* 0x000fd2000bf05300 */
[----:B------:R-:W-:Y:S05]  /*01d0*/  BRA.U UP0, `(.L_x_2) ;  /* 0x0000000100287547 */ /* 0x000fea000b800000 */
[----:B------:R-:W2:Y:S02]  /*01e0*/  LDCU.64 UR4, c[0x0][0x8a8] ;  /* 0x00011500ff0477ac */ /* 0x000ea40008000a00 */
[----:B--2---:R-:W-:-:S04]  /*01f0*/  UISETP.NE.U32.AND UP0, UPT, UR4, URZ, UPT ;  /* 0x000000ff0400728c */ /* 0x004fc8000bf05070 */
[----:B------:R-:W-:-:S09]  /*0200*/  UISETP.NE.AND.EX UP0, UPT, UR5, URZ, UPT, UP0 ;  /* 0x000000ff0500728c */ /* 0x000fd2000bf05300 */
[----:B------:R-:W-:Y:S05]  /*0210*/  BRA.U !UP0, `(.L_x_3) ;  /* 0x0000000108107547 */ /* 0x000fea000b800000 */
[----:B------:R-:W2:Y:S01]  /*0220*/  LDC.64 R24, c[0x0][0x8a8] ;  /* 0x00022a00ff187b82 */ /* 0x000ea20000000a00 */
[----:B------:R-:W2:Y:S02]  /*0230*/  LDCU.64 UR4, c[0x0][0x358] ;  /* 0x00006b00ff0477ac */ /* 0x000ea40008000a00 */
[----:B--2---:R2:W5:Y:S01]  /*0240*/  LDG.E R24, desc[UR4][R24.64] ;  /* 0x0000000418187981 */ /* 0x004562000c1e1900 */
[----:B------:R-:W-:Y:S05]  /*0250*/  BRA `(.L_x_2) ;  /* 0x0000000000087947 */ /* 0x000fea0003800000 */
.L_x_3:
[----:B------:R-:W2:Y:S02]  /*0260*/  LDCU UR4, c[0x0][0x8a0] ;  /* 0x00011400ff0477ac */ /* 0x000ea40008000800 */
[----:B--2---:R-:W-:Y:S02]  /*0270*/  MOV R24, UR4 ;  /* 0x0000000400187c02 */ /* 0x004fe40008000f00 */
.L_x_2:
[----:B------:R-:W-:Y:S01]  /*0280*/  IMAD.U32 R0, RZ, RZ, UR25 ;  /* 0x00000019ff007e24 */ /* 0x000fe2000f8e00ff */
[----:B------:R-:W-:Y:S04]  /*0290*/  BSSY.RECONVERGENT B0, `(.L_x_4) ;  /* 0x000000c000007945 */ /* 0x000fe80003800200 */
[C---:B------:R-:W-:Y:S02]  /*02a0*/  ISETP.NE.OR P3, PT, R0.reuse, 0x1, !P0 ;  /* 0x000000010000780c */ /* 0x040fe40004765670 */
[----:B------:R-:W-:-:S11]  /*02b0*/  ISETP.NE.OR P2, PT, R0, 0x3, !P0 ;  /* 0x000000030000780c */ /* 0x000fd60004745670 */
[----:B------:R-:W-:Y:S05]  /*02c0*/  @P3 BRA `(.L_x_5) ;  /* 0x0000000000203947 */ /* 0x000fea0003800000 */
[----:B------:R-:W3:Y:S02]  /*02d0*/  LDCU.64 UR4, c[0x0][0x348] ;  /* 0x00006900ff0477ac */ /* 0x000ee40008000a00 */
[----:B---3--:R-:W-:Y:S02]  /*02e0*/  UIADD3 UR6, UP1, UPT, UR4, 0x80, URZ ;  /* 0x0000008004067890 */ /* 0x008fe4000ff3e0ff */
[----:B------:R-:W-:Y:S02]  /*02f0*/  UIADD3 UR4, UP0, UPT, UR4, 0x180, URZ ;  /* 0x0000018004047890 */ /* 0x000fe4000ff1e0ff */
[----:B------:R-:W-:Y:S02]  /*0300*/  UIADD3.X UR7, UPT, UPT, URZ, UR5, URZ, UP1, !UPT ;  /* 0x00000005ff077290 */ /* 0x000fe40008ffe4ff */
[----:B------:R-:W-:-:S07]  /*0310*/  UIADD3.X UR5, UPT, UPT, URZ, UR5, URZ, UP0, !UPT ;  /* 0x00000005ff057290 */ /* 0x000fce00087fe4ff */
[----:B------:R3:W-:Y:S02]  /*0320*/  UTMACCTL.PF [UR6] ;  /* 0x00000000060079b9 */ /* 0x0007e40008040000 */
[----:B------:R3:W-:Y:S02]  /*0330*/  UTMACCTL.PF [UR4] ;  /* 0x00000000040079b9 */ /* 0x0007e40008040000 */
[----:B---3--:R-:W-:Y:S01]  /*0340*/  NOP ;  /* 0x0000000000007918 */ /* 0x008fe20000000000 */
.L_x_5:
[----:B------:R-:W-:Y:S05]  /*0350*/  BSYNC.RECONVERGENT B0 ;  /* 0x0000000000007941 */ /* 0x000fea0003800200 */
.L_x_4:
[----:B------:R-:W-:Y:S04]  /*0360*/  BSSY.RECONVERGENT B0, `(.L_x_6) ;  /* 0x000000a000007945 */ /* 0x000fe80003800200 */
        /* <DEDUP_REMOVED lines=9> */
.L_x_7:
[----:B------:R-:W-:Y:S05]  /*0400*/  BSYNC.RECONVERGENT B0 ;  /* 0x0000000000007941 */ /* 0x000fea0003800200 */
.L_x_6:
[----:B------:R-:W3:Y:S01]  /*0410*/  LDCU.64 UR4, c[0x0][0x888] ;  /* 0x00011100ff0477ac */ /* 0x000ee20008000a00 */
[----:B------:R-:W-:Y:S01]  /*0420*/  ISETP.NE.AND.EX P1, PT, RZ, UR9, PT, P1 ;  /* 0x00000009ff007c0c */ /* 0x000fe2000bf25310 */
[----:B------:R-:W-:Y:S01]  /*0430*/  UPLOP3.LUT UP5, UPT, UPT, UPT, UPT, 0x80, 0x8 ;  /* 0x000000000008789c */ /* 0x000fe20003faf070 */
[----:B---3--:R-:W-:-:S04]  /*0440*/  ISETP.NE.U32.AND P2, PT, RZ, UR4, PT ;  /* 0x00000004ff007c0c */ /* 0x008fc8000bf45070 */
[----:B------:R-:W-:-:S13]  /*0450*/  ISETP.NE.AND.EX P2, PT, RZ, UR5, PT, P2 ;  /* 0x00000005ff007c0c */ /* 0x000fda000bf45320 */
[----:B------:R-:W-:Y:S05]  /*0460*/  @P2 BRA P1, `(.L_x_8) ;  /* 0x0000000000282947 */ /* 0x000fea0000800000 */
[----:B------:R-:W-:Y:S01]  /*0470*/  UISETP.NE.U32.AND UP0, UPT, UR8, URZ, UPT ;  /* 0x000000ff0800728c */ /* 0x000fe2000bf05070 */
[----:B-----5:R-:W-:Y:S01]  /*0480*/  FSETP.NEU.AND P1, PT, R27, RZ, PT ;  /* 0x000000ff1b00720b */ /* 0x020fe20003f2d000 */
[----:B------:R-:W-:Y:S02]  /*0490*/  UISETP.NE.U32.AND UP2, UPT, UR4, URZ, UPT ;  /* 0x000000ff0400728c */ /* 0x000fe4000bf45070 */
[----:B------:R-:W-:Y:S02]  /*04a0*/  UISETP.NE.AND.EX UP1, UPT, UR9, URZ, UPT, UP0 ;  /* 0x000000ff0900728c */ /* 0x000fe4000bf25300 */
[----:B------:R-:W-:-:S04]  /*04b0*/  UISETP.NE.AND.EX UP0, UPT, UR5, URZ, UPT, UP2 ;  /* 0x000000ff0500728c */ /* 0x000fc8000bf05320 */
[----:B------:R-:W-:-:S04]  /*04c0*/  USEL UR4, URZ, 0xffffffff, UP0 ;  /* 0xffffffffff047887 */ /* 0x000fc80008000000 */
[----:B------:R-:W-:Y:S01]  /*04d0*/  VOTEU.ANY UP0, P1 ;  /* 0x0000000000ff7886 */ /* 0x000fe20000800100 */
[----:B------:R-:W-:-:S04]  /*04e0*/  @!UP1 USEL UR4, URZ, 0xffffffff, UP0 ;  /* 0xffffffffff049887 */ /* 0x000fc80008000000 */
[----:B------:R-:W-:-:S04]  /*04f0*/  ULOP3.LUT UR4, UR4, 0x1, URZ, 0xc0, !UPT ;  /* 0x0000000104047892 */ /* 0x000fc8000f8ec0ff */
[----:B------:R-:W-:-:S11]  /*0500*/  UISETP.NE.U32.AND UP5, UPT, UR4, 0x1, UPT ;  /* 0x000000010400788c */ /* 0x000fd6000bfa5070 */
.L_x_8:
[----:B------:R-:W3:Y:S01]  /*0510*/  SHFL.IDX PT, R0, R51, RZ, 0x1f ;  /* 0x00001fff33007589 */ /* 0x000ee200000e0000 */
[----:B------:R-:W-:-:S04]  /*0520*/  UISETP.NE.AND UP0, UPT, UR25, 0x2, UPT ;  /* 0x000000021900788c */ /* 0x000fc8000bf05270 */
[----:B------:R-:W-:Y:S02]  /*0530*/  UISETP.EQ.AND UP1, UPT, UR46, URZ, !UP0 ;  /* 0x000000ff2e00728c */ /* 0x000fe4000c722270 */
[----:B------:R-:W-:-:S04]  /*0540*/  USEL UR52, URZ, 0x1, UP0 ;  /* 0x00000001ff347887 */ /* 0x000fc80008000000 */
[----:B------:R-:W-:Y:S02]  /*0550*/  PLOP3.LUT P3, PT, P0, PT, UP1, 0x80, 0x8 ;  /* 0x000000000008781c */ /* 0x000fe4000076f018 */
[----:B---3--:R-:W-:-:S13]  /*0560*/  ISETP.NE.AND P1, PT, R0, RZ, PT ;  /* 0x000000ff0000720c */ /* 0x008fda0003f25270 */
[----:B------:R-:W-:Y:S05]  /*0570*/  @P1 BRA `(.L_x_9) ;  /* 0x0000000000541947 */ /* 0x000fea0003800000 */
[----:B------:R-:W-:Y:S01]  /*0580*/  UMOV UR4, 0x400 ;  /* 0x0000040000047882 */ /* 0x000fe20000000000 */
[----:B------:R-:W-:Y:S01]  /*0590*/  UMOV UR8, 0x1 ;  /* 0x0000000100087882 */ /* 0x000fe20000000000 */
[----:B------:R-:W-:Y:S01]  /*05a0*/  UMOV UR6, 0x3 ;  /* 0x0000000300067882 */ /* 0x000fe20000000000 */
[----:B------:R-:W-:Y:S02]  /*05b0*/  ULEA UR4, UR47, UR4, 0x18 ;  /* 0x000000042f047291 */ /* 0x000fe4000f8ec0ff */
[----:B------:R-:W-:-:S04]  /*05c0*/  UIADD3 UR8, UPT, UPT, -UR8, 0x100000, URZ ;  /* 0x0010000008087890 */ /* 0x000fc8000fffe1ff */
[----:B------:R-:W-:Y:S02]  /*05d0*/  USHF.L.U32 UR9, UR8, 0xb, URZ ;  /* 0x0000000b08097899 */ /* 0x000fe400080006ff */
[----:B------:R-:W-:Y:S02]  /*05e0*/  USHF.L.U32 UR8, UR8, 0x1, URZ ;  /* 0x0000000108087899 */ /* 0x000fe400080006ff */
[----:B------:R-:W-:-:S04]  /*05f0*/  UIADD3 UR6, UPT, UPT, -UR6, 0x100000, URZ ;  /* 0x0010000006067890 */ /* 0x000fc8000fffe1ff */
[----:B------:R-:W-:Y:S02]  /*0600*/  USHF.L.U32 UR7, UR6, 0xb, URZ ;  /* 0x0000000b06077899 */ /* 0x000fe400080006ff */
[----:B------:R-:W-:Y:S01]  /*0610*/  USHF.L.U32 UR6, UR6, 0x1, URZ ;  /* 0x0000000106067899 */ /* 0x000fe200080006ff */
[----:B------:R-:W-:Y:S01]  /*0620*/  ELECT P1, URZ, PT ;  /* 0x0000000000ff782f */ /* 0x000fe20003820000 */
[----:B------:R-:W3:Y:S02]  /*0630*/  FENCE.VIEW.ASYNC.S ;  /* 0x00000000000073c6 */ /* 0x000ee40000000000 */
[----:B---3--:R3:W4:Y:S08]  /*0640*/  SYNCS.EXCH.64 URZ, [UR4], UR8 ;  /* 0x0000000804ff75b2 */ /* 0x0087300008000100 */
[----:B------:R3:W1:Y:S01]  /*0650*/  SYNCS.EXCH.64 URZ, [UR4+0x20], UR6 ;  /* 0x0000200604ff75b2 */ /* 0x0006620008000100 */
[----:B------:R3:W1:Y:S01]  /*0660*/  SYNCS.EXCH.64 URZ, [UR4+0x8], UR8 ;  /* 0x0000080804ff75b2 */ /* 0x0006620008000100 */
[----:B------:R3:W1:Y:S01]  /*0670*/  SYNCS.EXCH.64 URZ, [UR4+0x28], UR6 ;  /* 0x0000280604ff75b2 */ /* 0x0006620008000100 */
[----:B------:R3:W1:Y:S01]  /*0680*/  SYNCS.EXCH.64 URZ, [UR4+0x10], UR8 ;  /* 0x0000100804ff75b2 */ /* 0x0006620008000100 */
[----:B------:R3:W1:Y:S01]  /*0690*/  SYNCS.EXCH.64 URZ, [UR4+0x30], UR6 ;  /* 0x0000300604ff75b2 */ /* 0x0006620008000100 */
[----:B------:R3:W1:Y:S01]  /*06a0*/  SYNCS.EXCH.64 URZ, [UR4+0x18], UR8 ;  /* 0x0000180804ff75b2 */ /* 0x0006620008000100 */
[----:B------:R3:W1:Y:S01]  /*06b0*/  SYNCS.EXCH.64 URZ, [UR4+0x38], UR6 ;  /* 0x0000380604ff75b2 */ /* 0x0006620008000100 */
[----:B------:R-:W-:Y:S01]  /*06c0*/  NOP ;  /* 0x0000000000007918 */ /* 0x000fe20000000000 */
.L_x_9:
[----:B------:R-:W2:Y:S01]  /*06d0*/  SHFL.IDX PT, R0, R51, RZ, 0x1f ;  /* 0x00001fff33007589 */ /* 0x000ea200000e0000 */
[----:B------:R-:W-:Y:S01]  /*06e0*/  NOP ;  /* 0x0000000000007918 */ /* 0x000fe20000000000 */
[----:B--2---:R-:W-:-:S13]  /*06f0*/  ISETP.NE.AND P1, PT, R0, 0x1, PT ;  /* 0x000000010000780c */ /* 0x004fda0003f25270 */
[----:B------:R-:W-:Y:S05]  /*0700*/  @P1 BRA `(.L_x_10) ;  /* 0x0000000000541947 */ /* 0x000fea0003800000 */
[----:B---3--:R-:W-:Y:S01]  /*0710*/  UMOV UR4, 0x400 ;  /* 0x0000040000047882 */ /* 0x008fe20000000000 */
        /* <DEDUP_REMOVED lines=10> */
[----:B------:R-:W2:Y:S02]  /*07c0*/  FENCE.VIEW.ASYNC.S ;  /* 0x00000000000073c6 */ /* 0x000ea40000000000 */
[----:B--2---:R2:W3:Y:S08]  /*07d0*/  SYNCS.EXCH.64 URZ, [UR4+0x40], UR8 ;  /* 0x0000400804ff75b2 */ /* 0x0044f00008000100 */
        /* <DEDUP_REMOVED lines=8> */
.L_x_10:
[----:B------:R-:W4:Y:S01]  /*0860*/  SHFL.IDX PT, R0, R51, RZ, 0x1f ;  /* 0x00001fff33007589 */ /* 0x000f2200000e0000 */
[----:B------:R-:W-:Y:S01]  /*0870*/  NOP ;  /* 0x0000000000007918 */ /* 0x000fe20000000000 */
[----:B----4-:R-:W-:-:S13]  /*0880*/  ISETP.NE.AND P1, PT, R0, 0x3, PT ;  /* 0x000000030000780c */ /* 0x010fda0003f25270 */
[----:B------:R-:W-:Y:S05]  /*0890*/  @P1 BRA `(.L_x_11) ;  /* 0x00000000002c1947 */ /* 0x000fea0003800000 */
[----:B--23--:R-:W-:Y:S01]  /*08a0*/  UMOV UR6, 0x400 ;  /* 0x0000040000067882 */ /* 0x00cfe20000000000 */
[----:B------:R-:W-:Y:S01]  /*08b0*/  UMOV UR4, 0x20 ;  /* 0x0000002000047882 */ /* 0x000fe20000000000 */
[----:B------:R-:W-:Y:S02]  /*08c0*/  ULEA UR6, UR47, UR6, 0x18 ;  /* 0x000000062f067291 */ /* 0x000fe4000f8ec0ff */
[----:B------:R-:W-:-:S04]  /*08d0*/  UIADD3 UR4, UPT, UPT, -UR4, 0x100000, URZ ;  /* 0x0010000004047890 */ /* 0x000fc8000fffe1ff */
[----:B------:R-:W-:Y:S02]  /*08e0*/  USHF.L.U32 UR5, UR4, 0xb, URZ ;  /* 0x0000000b04057899 */ /* 0x000fe400080006ff */
[----:B------:R-:W-:Y:S01]  /*08f0*/  USHF.L.U32 UR4, UR4, 0x1, URZ ;  /* 0x0000000104047899 */ /* 0x000fe200080006ff */
[----:B------:R-:W-:Y:S01]  /*0900*/  ELECT P1, URZ, PT ;  /* 0x0000000000ff782f */ /* 0x000fe20003820000 */
[----:B------:R-:W2:Y:S10]  /*0910*/  FENCE.VIEW.ASYNC.S ;  /* 0x00000000000073c6 */ /* 0x000eb40000000000 */
[----:B--2---:R4:W2:Y:S01]  /*0920*/  SYNCS.EXCH.64 URZ, [UR6+0x80], UR4 ;  /* 0x0000800406ff75b2 */ /* 0x0048a20008000100 */
[----:B------:R4:W3:Y:S02]  /*0930*/  SYNCS.EXCH.64 URZ, [UR6+0x88], UR4 ;  /* 0x0000880406ff75b2 */ /* 0x0008e40008000100 */
[----:B----4-:R-:W-:Y:S01]  /*0940*/  NOP ;  /* 0x0000000000007918 */ /* 0x010fe20000000000 */
.L_x_11:
[----:B------:R-:W4:Y:S01]  /*0950*/  SHFL.IDX PT, R0, R51, RZ, 0x1f ;  /* 0x00001fff33007589 */ /* 0x000f2200000e0000 */
[----:B------:R-:W-:Y:S01]  /*0960*/  NOP ;  /* 0x0000000000007918 */ /* 0x000fe20000000000 */
[----:B----4-:R-:W-:-:S13]  /*0970*/  ISETP.NE.AND P1, PT, R0, 0x4, PT ;  /* 0x000000040000780c */ /* 0x010fda0003f25270 */
[----:B------:R-:W-:Y:S05]  /*0980*/  @P1 BRA `(.L_x_12) ;  /* 0x0000000000481947 */ /* 0x000fea0003800000 */
[----:B--23--:R-:W-:Y:S01]  /*0990*/  UMOV UR4, 0x720 ;  /* 0x0000072000047882 */ /* 0x00cfe20000000000 */
[----:B------:R-:W-:Y:S01]  /*09a0*/  UMOV UR6, 0x400 ;  /* 0x0000040000067882 */ /* 0x000fe20000000000 */
[----:B------:R-:W-:Y:S01]  /*09b0*/  USEL UR4, UR4, 0x620, UP5 ;  /* 0x0000062004047887 */ /* 0x000fe2000a800000 */
        /* <DEDUP_REMOVED lines=10> */
[----:B--2---:R4:W2:Y:S08]  /*0a60*/  SYNCS.EXCH.64 URZ, [UR6+0x90], UR8 ;  /* 0x0000900806ff75b2 */ /* 0x0048b00008000100 */
[----:B------:R4:W3:Y:S01]  /*0a70*/  SYNCS.EXCH.64 URZ, [UR6+0xa0], UR4 ;  /* 0x0000a00406ff75b2 */ /* 0x0008e20008000100 */
[----:B------:R4:W1:Y:S01]  /*0a80*/  SYNCS.EXCH.64 URZ, [UR6+0x98], UR8 ;  /* 0x0000980806ff75b2 */ /* 0x0008620008000100 */
[----:B------:R4:W1:Y:S02]  /*0a90*/  SYNCS.EXCH.64 URZ, [UR6+0xa8], UR4 ;  /* 0x0000a80406ff75b2 */ /* 0x0008640008000100 */
[----:B----4-:R-:W-:Y:S01]  /*0aa0*/  NOP ;  /* 0x0000000000007918 */ /* 0x010fe20000000000 */
.L_x_12:
[----:B------:R-:W4:Y:S01]  /*0ab0*/  SHFL.IDX PT, R0, R51, RZ, 0x1f ;  /* 0x00001fff33007589 */ /* 0x000f2200000e0000 */
[----:B------:R-:W-:Y:S01]  /*0ac0*/  NOP ;  /* 0x0000000000007918 */ /* 0x000fe20000000000 */
[----:B----4-:R-:W-:-:S13]  /*0ad0*/  ISETP.NE.AND P1, PT, R0, 0x5, PT ;  /* 0x000000050000780c */ /* 0x010fda0003f25270 */
[----:B------:R-:W-:Y:S05]  /*0ae0*/  @P1 BRA `(.L_x_13) ;  /* 0x0000000000541947 */ /* 0x000fea0003800000 */
[----:B--23--:R-:W-:Y:S01]  /*0af0*/  UMOV UR4, 0x400 ;  /* 0x0000040000047882 */ /* 0x00cfe20000000000 */
        /* <DEDUP_REMOVED lines=14> */
[----:B------:R4:W1:Y:S01]  /*0be0*/  SYNCS.EXCH.64 URZ, [UR4+0xd8], UR8 ;  /* 0x0000d80804ff75b2 */ /* 0x0008620008000100 */
[----:B------:R4:W1:Y:S01]  /*0bf0*/  SYNCS.EXCH.64 URZ, [UR4+0xc0], UR6 ;  /* 0x0000c00604ff75b2 */ /* 0x0008620008000100 */
[----:B------:R4:W1:Y:S01]  /*0c00*/  SYNCS.EXCH.64 URZ, [UR4+0xe0], UR8 ;  /* 0x0000e00804ff75b2 */ /* 0x0008620008000100 */
[----:B------:R4:W1:Y:S01]  /*0c10*/  SYNCS.EXCH.64 URZ, [UR4+0xc8], UR6 ;  /* 0x0000c80604ff75b2 */ /* 0x0008620008000100 */
[----:B------:R4:W1:Y:S02]  /*0c20*/  SYNCS.EXCH.64 URZ, [UR4+0xe8], UR8 ;  /* 0x0000e80804ff75b2 */ /* 0x0008640008000100 */
[----:B----4-:R-:W-:Y:S01]  /*0c30*/  NOP ;  /* 0x0000000000007918 */ /* 0x010fe20000000000 */
.L_x_13:
[----:B------:R-:W4:Y:S01]  /*0c40*/  SHFL.IDX PT, R0, R51, RZ, 0x1f ;  /* 0x00001fff33007589 */ /* 0x000f2200000e0000 */
[----:B------:R-:W-:Y:S01]  /*0c50*/  ISETP.NE.OR P0, PT, RZ, UR25, !P0 ;  /* 0x00000019ff007c0c */ /* 0x000fe2000c705670 */
        /* <DEDUP_REMOVED lines=12> */
[----:B------:R4:W3:Y:S01]  /*0d20*/  SYNCS.EXCH.64 URZ, [UR4+0x100], UR6 ;  /* 0x0001000604ff75b2 */ /* 0x0008e20008000100 */
[----:B------:R4:W1:Y:S01]  /*0d30*/  SYNCS.EXCH.64 URZ, [UR4+0xf8], UR6 ;  /* 0x0000f80604ff75b2 */ /* 0x0008620008000100 */
[----:B------:R4:W1:Y:S02]  /*0d40*/  SYNCS.EXCH.64 URZ, [UR4+0x108], UR6 ;  /* 0x0001080604ff75b2 */ /* 0x0008640008000100 */
[----:B----4-:R-:W-:Y:S01]  /*0d50*/  NOP ;  /* 0x0000000000007918 */ /* 0x010fe20000000000 */
.L_x_14:
[----:B------:R-:W-:Y:S01]  /*0d60*/  VOTEU.ALL UP0, P0 ;  /* 0x0000000000ff7886 */ /* 0x000fe20000000000 */
[----:B--23--:R-:W-:Y:S01]  /*0d70*/  UMOV UR4, 0x20 ;  /* 0x0000002000047882 */ /* 0x00cfe20000000000 */
[----:B------:R-:W2:Y:S01]  /*0d80*/  LDCU UR34, c[0x0][0x36c] ;  /* 0x00006d80ff2277ac */ /* 0x000ea20008000800 */
[----:B------:R-:W-:Y:S01]  /*0d90*/  NOP ;  /* 0x0000000000007918 */ /* 0x000fe20000000000 */
[----:B------:R-:W-:Y:S01]  /*0da0*/  LOP3.LUT R0, R61, 0x1f, RZ, 0xc0, !PT ;  /* 0x0000001f3d007812 */ /* 0x000fe200078ec0ff */
[----:B------:R-:W-:Y:S01]  /*0db0*/  @!UP0 UMOV UR6, 0x400 ;  /* 0x0000040000068882 */ /* 0x000fe20000000000 */
[----:B------:R-:W-:-:S04]  /*0dc0*/  @!UP0 UIADD3 UR4, UPT, UPT, -UR4, 0x100000, URZ ;  /* 0x0010000004048890 */ /* 0x000fc8000fffe1ff */
[----:B------:R-:W-:Y:S02]  /*0dd0*/  @!UP0 USHF.L.U32 UR5, UR4, 0xb, URZ ;  /* 0x0000000b04058899 */ /* 0x000fe400080006ff */
[----:B------:R-:W-:Y:S02]  /*0de0*/  @!UP0 USHF.L.U32 UR4, UR4, 0x1, URZ ;  /* 0x0000000104048899 */ /* 0x000fe400080006ff */
[----:B------:R-:W-:Y:S01]  /*0df0*/  @!UP0 ULEA UR6, UR47, UR6, 0x18 ;  /* 0x000000062f068291 */ /* 0x000fe2000f8ec0ff */
[----:B------:R-:W-:Y:S01]  /*0e00*/  VOTEU.ALL UP0, P0 ;  /* 0x0000000000ff7886 */ /* 0x000fe20000000000 */
[----:B------:R-:W-:Y:S02]  /*0e10*/  UISETP.NE.AND UP6, UPT, UR25, URZ, UPT ;  /* 0x000000ff1900728c */ /* 0x000fe4000bfc5270 */
[----:B--2---:R-:W-:Y:S01]  /*0e20*/  UISETP.EQ.U32.AND UP1, UPT, UR34, 0x1, UPT ;  /* 0x000000012200788c */ /* 0x004fe2000bf22070 */
[----:B------:R-:W2:Y:S07]  /*0e30*/  FENCE.VIEW.ASYNC.S ;  /* 0x00000000000073c6 */ /* 0x000eae0000000000 */
[----:B--2---:R2:W3:Y:S01]  /*0e40*/  @!UP0 SYNCS.EXCH.64 URZ, [UR6+0x110], UR4 ;  /* 0x0001100406ff85b2 */ /* 0x0044e20008000100 */
[----:B------:R-:W-:Y:S05]  /*0e50*/  BRA.U !UP1, `(.L_x_15) ;  /* 0x0000000109087547 */ /* 0x000fea000b800000 */
[----:B-1-3--:R-:W-:Y:S01]  /*0e60*/  UCGABAR_ARV ;  /* 0x00000000000079c7 */ /* 0x00afe20008000000 */
[----:B------:R-:W-:Y:S05]  /*0e70*/  BRA `(.L_x_16) ;  /* 0x0000000000047947 */ /* 0x000fea0003800000 */
.L_x_15:
[----:B-1-3--:R-:W-:Y:S01]  /*0e80*/  NOP ;  /* 0x0000000000007918 */ /* 0x00afe20000000000 */
.L_x_16:
[----:B------:R-:W1:Y:S01]  /*0e90*/  S2UR UR20, SR_CTAID.Y ;  /* 0x00000000001479c3 */ /* 0x000e620000002600 */
[----:B------:R-:W-:-:S05]  /*0ea0*/  CS2R.32 R52, SR_CgaSize ;  /* 0x0000000000347805 */ /* 0x000fca0000008a00 */
[----:B------:R-:W-:-:S05]  /*0eb0*/  IMAD R52, R52, -0xa0, RZ ;  /* 0xffffff6034347824 */ /* 0x000fca00078e02ff */
[----:B--2---:R-:W-:-:S14]  /*0ec0*/  R2UR UR4, R52 ;  /* 0x00000000340472ca */ /* 0x004fdc00000e0000 */
[----:B------:R-:W2:Y:S01]  /*0ed0*/  LDCU UR4, c[0x0][UR4+0x2b4] ;  /* 0x00005680040477ac */ /* 0x000ea20008000800 */
[----:B------:R-:W-:-:S05]  /*0ee0*/  CS2R.32 R52, SR_CgaSize ;  /* 0x0000000000347805 */ /* 0x000fca0000008a00 */
[----:B------:R-:W-:-:S05]  /*0ef0*/  IMAD R52, R52, -0xa0, RZ ;  /* 0xffffff6034347824 */ /* 0x000fca00078e02ff */
[----:B------:R-:W-:-:S14]  /*0f00*/  R2UR UR5, R52 ;  /* 0x00000000340572ca */ /* 0x000fdc00000e0000 */
[----:B------:R-:W3:Y:S01]  /*0f10*/  LDCU UR5, c[0x0][UR5+0x2b0] ;  /* 0x00005600050577ac */ /* 0x000ee20008000800 */
[----:B------:R-:W4:Y:S01]  /*0f20*/  S2UR UR28, SR_CTAID.X ;  /* 0x00000000001c79c3 */ /* 0x000f220000002500 */
[----:B------:R-:W-:-:S05]  /*0f30*/  CS2R.32 R52, SR_CgaSize ;  /* 0x0000000000347805 */ /* 0x000fca0000008a00 */
[----:B------:R-:W-:-:S05]  /*0f40*/  IMAD R52, R52, -0xa0, RZ ;  /* 0xffffff6034347824 */ /* 0x000fca00078e02ff */
[----:B------:R-:W-:-:S14]  /*0f50*/  R2UR UR8, R52 ;  /* 0x00000000340872ca */ /* 0x000fdc00000e0000 */
[----:B------:R-:W3:Y:S01]  /*0f60*/  LDCU UR8, c[0x0][UR8+0x2a4] ;  /* 0x00005480080877ac */ /* 0x000ee20008000800 */
[----:B------:R-:W-:-:S05]  /*0f70*/  CS2R.32 R52, SR_CgaSize ;  /* 0x0000000000347805 */ /* 0x000fca0000008a00 */
[----:B------:R-:W-:-:S05]  /*0f80*/  IMAD R52, R52, -0xa0, RZ ;  /* 0xffffff6034347824 */ /* 0x000fca00078e02ff */
[----:B------:R-:W-:-:S14]  /*0f90*/  R2UR UR63, R52 ;  /* 0x00000000343f72ca */ /* 0x000fdc00000e0000 */
[----:B------:R-:W3:Y:S01]  /*0fa0*/  LDCU UR63, c[0x0][UR63+0x2a0] ;  /* 0x000054003f3f77ac */ /* 0x000ee20008000800 */
[----:B------:R-:W-:Y:S02]  /*0fb0*/  USHF.L.U32 UR27, UR47, 0x9, URZ ;  /* 0x000000092f1b7899 */ /* 0x000fe400080006ff */
[----:B------:R-:W-:Y:S02]  /*0fc0*/  USHF.L.U32 UR11, UR47, 0x3, URZ ;  /* 0x000000032f0b7899 */ /* 0x000fe400080006ff */
[----:B------:R-:W-:Y:S02]  /*0fd0*/  USHF.L.U32 UR26, UR47, 0xa, URZ ;  /* 0x0000000a2f1a7899 */ /* 0x000fe400080006ff */
[----:B------:R-:W-:Y:S01]  /*0fe0*/  USHF.L.U32 UR29, UR47, 0x4, URZ ;  /* 0x000000042f1d7899 */ /* 0x000fe200080006ff */
[----:B-1----:R-:W-:Y:S01]  /*0ff0*/  I2FP.F32.U32 R2, UR20 ;  /* 0x0000001400027c45 */ /* 0x002fe20008201000 */
[----:B------:R-:W-:Y:S01]  /*1000*/  UMOV UR12, 0x11 ;  /* 0x00000011000c7882 */ /* 0x000fe20000000000 */
[----:B------:R-:W-:Y:S01]  /*1010*/  UMOV UR13, 0x5 ;  /* 0x00000005000d7882 */ /* 0x000fe20000000000 */
[----:B------:R-:W1:Y:S02]  /*1020*/  LDCU UR30, c[0x0][0xb24] ;  /* 0x00016480ff1e77ac */ /* 0x000e640008000800 */
[----:B--2---:R-:W-:Y:S01]  /*1030*/  FMUL R2, R2, UR4 ;  /* 0x0000000402027c20 */ /* 0x004fe20008400000 */
[----:B------:R-:W-:Y:S01]  /*1040*/  ULOP3.LUT UR4, UR46, 0x4, UR47, 0xf8, !UPT ;  /* 0x000000042e047892 */ /* 0x000fe2000f8ef82f */
[----:B----4-:R-:W-:Y:S01]  /*1050*/  I2FP.F32.U32 R3, UR28 ;  /* 0x0000001c00037c45 */ /* 0x010fe20008201000 */
[----:B------:R-:W2:Y:S03]  /*1060*/  LDCU UR45, c[0x0][0xb24] ;  /* 0x00016480ff2d77ac */ /* 0x000ea60008000800 */
[----:B------:R-:W4:Y:S01]  /*1070*/  F2I.U32.TRUNC.NTZ R2, R2 ;  /* 0x0000000200027305 */ /* 0x000f22000020f000 */
[----:B---3--:R-:W-:Y:S01]  /*1080*/  FMUL R3, R3, UR5 ;  /* 0x0000000503037c20 */ /* 0x008fe20008400000 */
[----:B------:R-:W-:-:S02]  /*1090*/  UISETP.GT.U32.AND UP0, UPT, UR4, 0xffff, UPT ;  /* 0x0000ffff0400788c */ /* 0x000fc4000bf04070 */
[----:B------:R-:W-:Y:S02]  /*10a0*/  ULOP3.LUT UR5, UR47, 0x3, URZ, 0xc0, !UPT ;  /* 0x000000032f057892 */ /* 0x000fe4000f8ec0ff */
[----:B------:R-:W-:Y:S02]  /*10b0*/  USEL UR21, UR4, 0xffff, !UP0 ;  /* 0x0000ffff04157887 */ /* 0x000fe4000c000000 */
[----:B------:R-:W3:Y:S01]  /*10c0*/  F2I.U32.TRUNC.NTZ R3, R3 ;  /* 0x0000000300037305 */ /* 0x000ee2000020f000 */
[----:B------:R-:W-:Y:S01]  /*10d0*/  UISETP.GT.U32.AND UP1, UPT, UR5, 0xffff, UPT ;  /* 0x0000ffff0500788c */ /* 0x000fe2000bf24070 */
[----:B------:R-:W1:Y:S01]  /*10e0*/  LDCU UR33, c[0x0][0xb30] ;  /* 0x00016600ff2177ac */ /* 0x000e620008000800 */
[----:B----4-:R-:W-:Y:S02]  /*10f0*/  R2UR UR7, R2 ;  /* 0x00000000020772ca */ /* 0x010fe400000e0000 */
[----:B------:R-:W-:Y:S01]  /*1100*/  USEL UR24, UR5, 0xffff, !UP1 ;  /* 0x0000ffff05187887 */ /* 0x000fe2000c800000 */
[----:B------:R-:W-:Y:S01]  /*1110*/  PRMT R2, RZ, 0x7610, R2 ;  /* 0x00007610ff027816 */ /* 0x000fe20000000002 */
[----:B------:R-:W-:Y:S01]  /*1120*/  USHF.L.U32 UR49, UR28, 0x6, URZ ;  /* 0x000000061c317899 */ /* 0x000fe200080006ff */
[----:B---3--:R-:W-:-:S02]  /*1130*/  R2UR UR6, R3 ;  /* 0x00000000030672ca */ /* 0x008fc400000e0000 */
[----:B------:R-:W-:-:S06]  /*1140*/  PRMT R3, RZ, 0x7610, R3 ;  /* 0x00007610ff037816 */ /* 0x000fcc0000000003 */
[----:B------:R-:W-:-:S04]  /*1150*/  UIADD3 UR4, UPT, UPT, -UR7, URZ, URZ ;  /* 0x000000ff07047290 */ /* 0x000fc8000fffe1ff */
[----:B------:R-:W-:Y:S02]  /*1160*/  UIMAD UR4, UR8, UR4, UR20 ;  /* 0x00000004080472a4 */ /* 0x000fe4000f8e0214 */
[----:B------:R-:W-:-:S04]  /*1170*/  UIADD3 UR5, UPT, UPT, -UR6, URZ, URZ ;  /* 0x000000ff06057290 */ /* 0x000fc8000fffe1ff */
[----:B------:R-:W-:Y:S01]  /*1180*/  IMAD.U32 R52, RZ, RZ, UR4 ;  /* 0x00000004ff347e24 */ /* 0x000fe2000f8e00ff */
[----:B------:R-:W-:Y:S01]  /*1190*/  UIMAD UR63, UR63, UR5, UR28 ;  /* 0x000000053f3f72a4 */ /* 0x000fe2000f8e021c */
[----:B-12---:R-:W-:Y:S11]  /*11a0*/  BRA.U UP6, `(.L_x_17) ;  /* 0x0000000106687547 */ /* 0x006ff6000b800000 */
[----:B------:R-:W-:Y:S01]  /*11b0*/  R2UR UR14, R52 ;  /* 0x00000000340e72ca */ /* 0x000fe200000e0000 */
[----:B------:R-:W-:Y:S02]  /*11c0*/  ULOP3.LUT UR4, UR63, 0x2, URZ, 0x3c, !UPT ;  /* 0x000000023f047892 */ /* 0x000fe4000f8e3cff */
[----:B------:R-:W-:-:S10]  /*11d0*/  ULOP3.LUT UR10, UR63, 0xfffffffe, URZ, 0xc0, !UPT ;  /* 0xfffffffe3f0a7892 */ /* 0x000fd4000f8ec0ff */
[----:B------:R-:W-:Y:S02]  /*11e0*/  UISETP.NE.AND UP0, UPT, UR14, URZ, UPT ;  /* 0x000000ff0e00728c */ /* 0x000fe4000bf05270 */
[----:B------:R-:W-:Y:S02]  /*11f0*/  UISETP.NE.AND UP2, UPT, UR14, 0x1, UPT ;  /* 0x000000010e00788c */ /* 0x000fe4000bf45270 */
[----:B------:R-:W-:Y:S02]  /*1200*/  UISETP.GT.U32.AND UP4, UPT, UR63, 0x1, UP0 ;  /* 0x000000013f00788c */ /* 0x000fe40008784070 */
[----:B------:R-:W-:Y:S02]  /*1210*/  UISETP.GT.U32.AND UP3, UPT, UR63, 0x1, UP2 ;  /* 0x000000013f00788c */ /* 0x000fe40009764070 */
[----:B------:R-:W-:Y:S02]  /*1220*/  UISETP.GT.U32.AND UP1, UPT, UR4, 0x1, UP0 ;  /* 0x000000010400788c */ /* 0x000fe40008724070 */
[----:B------:R-:W-:-:S02]  /*1230*/  UISETP.GT.U32.AND UP0, UPT, UR4, 0x1, UP2 ;  /* 0x000000010400788c */ /* 0x000fc40009704070 */
[----:B------:R-:W-:Y:S02]  /*1240*/  USEL UR6, URZ, 0x1, UP4 ;  /* 0x00000001ff067887 */ /* 0x000fe4000a000000 */
[----:B------:R-:W-:Y:S02]  /*1250*/  USEL UR5, URZ, 0x10, UP3 ;  /* 0x00000010ff057887 */ /* 0x000fe40009800000 */
[----:B------:R-:W-:Y:S02]  /*1260*/  USEL UR4, URZ, 0x2, UP4 ;  /* 0x00000002ff047887 */ /* 0x000fe4000a000000 */
[----:B------:R-:W-:Y:S02]  /*1270*/  USEL UR9, URZ, 0x20, UP3 ;  /* 0x00000020ff097887 */ /* 0x000fe40009800000 */
[----:B------:R-:W-:Y:S02]  /*1280*/  USEL UR8, URZ, 0x4, UP1 ;  /* 0x00000004ff087887 */ /* 0x000fe40008800000 */
[----:B------:R-:W-:-:S02]  /*1290*/  UIADD3 UR4, UPT, UPT, UR4, UR5, UR6 ;  /* 0x0000000504047290 */ /* 0x000fc4000fffe006 */
[----:B------:R-:W-:Y:S02]  /*12a0*/  USEL UR6, URZ, 0x8, UP1 ;  /* 0x00000008ff067887 */ /* 0x000fe40008800000 */
[----:B------:R-:W-:Y:S02]  /*12b0*/  USEL UR7, URZ, 0x40, UP0 ;  /* 0x00000040ff077887 */ /* 0x000fe40008000000 */
[----:B------:R-:W-:Y:S02]  /*12c0*/  UIADD3 UR5, UPT, UPT, UR8, UR9, UR4 ;  /* 0x0000000908057290 */ /* 0x000fe4000fffe004 */
[----:B------:R-:W-:Y:S02]  /*12d0*/  ULEA UR4, UR14, UR10, 0x2 ;  /* 0x0000000a0e047291 */ /* 0x000fe4000f8e10ff */
[----:B------:R-:W-:Y:S02]  /*12e0*/  USEL UR8, URZ, 0x80, UP0 ;  /* 0x00000080ff087887 */ /* 0x000fe40008000000 */
[----:B------:R-:W-:-:S03]  /*12f0*/  UIADD3 UR5, UPT, UPT, UR6, UR7, UR5 ;  /* 0x0000000706057290 */ /* 0x000fc6000fffe005 */
[----:B------:R-:W-:Y:S01]  /*1300*/  UMOV UR6, 0x3 ;  /* 0x0000000300067882 */ /* 0x000fe20000000000 */
[----:B------:R-:W-:Y:S02]  /*1310*/  UIADD3 UR5, UPT, UPT, UR5, UR8, URZ ;  /* 0x0000000805057290 */ /* 0x000fe4000fffe0ff */
[----:B------:R-:W-:-:S04]  /*1320*/  USHF.L.U32 UR4, UR6, UR4, URZ ;  /* 0x0000000406047299 */ /* 0x000fc800080006ff */
[----:B------:R-:W-:Y:S02]  /*1330*/  MOV R3, UR5 ;  /* 0x0000000500037c02 */ /* 0x000fe40008000f00 */
[----:B------:R-:W-:-:S07]  /*1340*/  IMAD.U32 R2, RZ, RZ, UR4 ;  /* 0x00000004ff027e24 */ /* 0x000fce000f8e00ff */
.L_x_17:
[----:B------:R-:W1:Y:S01]  /*1350*/  S2UR UR36, SR_CTAID.Z ;  /* 0x00000000002479c3 */ /* 0x000e620000002700 */
[----:B------:R-:W-:Y:S02]  /*1360*/  UISETP.GE.AND UP0, UPT, UR30, 0x1, UPT ;  /* 0x000000011e00788c */ /* 0x000fe4000bf06270 */
[----:B------:R-:W-:Y:S02]  /*1370*/  ULOP3.LUT UR24, UR24, 0xffff, URZ, 0xc0, !UPT ;  /* 0x0000ffff18187892 */ /* 0x000fe4000f8ec0ff */
[----:B------:R-:W-:Y:S02]  /*1380*/  ULOP3.LUT UR21, UR21, 0xffff, URZ, 0xc0, !UPT ;  /* 0x0000ffff15157892 */ /* 0x000fe4000f8ec0ff */
[----:B------:R-:W-:Y:S02]  /*1390*/  UISETP.NE.AND UP3, UPT, UR25, 0x2, UPT ;  /* 0x000000021900788c */ /* 0x000fe4000bf65270 */
[----:B------:R-:W-:Y:S02]  /*13a0*/  ULOP3.LUT UR27, UR27, 0x800, URZ, 0xc0, !UPT ;  /* 0x000008001b1b7892 */ /* 0x000fe4000f8ec0ff */
[----:B------:R-:W-:-:S02]  /*13b0*/  ULOP3.LUT UR32, UR11, 0x20, URZ, 0xc0, !UPT ;  /* 0x000000200b207892 */ /* 0x000fc4000f8ec0ff */
[----:B------:R-:W-:Y:S02]  /*13c0*/  ULOP3.LUT UR26, UR26, 0x800, URZ, 0xc0, !UPT ;  /* 0x000008001a1a7892 */ /* 0x000fe4000f8ec0ff */
[----:B------:R-:W-:Y:S02]  /*13d0*/  ULOP3.LUT UR29, UR29, 0x20, URZ, 0xc0, !UPT ;  /* 0x000000201d1d7892 */ /* 0x000fe4000f8ec0ff */
[----:B------:R-:W-:Y:S02]  /*13e0*/  ULOP3.LUT UR49, UR49, 0x40, URZ, 0xc0, !UPT ;  /* 0x0000004031317892 */ /* 0x000fe4000f8ec0ff */
[----:B------:R-:W-:Y:S02]  /*13f0*/  USHF.L.U32 UR24, UR12, UR24, URZ ;  /* 0x000000180c187299 */ /* 0x000fe400080006ff */
[----:B------:R-:W-:Y:S01]  /*1400*/  USHF.L.U32 UR21, UR13, UR21, URZ ;  /* 0x000000150d157299 */ /* 0x000fe200080006ff */
[----:B------:R-:W-:Y:S11]  /*1410*/  BRA.U !UP0, `(.L_x_18) ;  /* 0x0000000108d47547 */ /* 0x000ff6000b800000 */
[----:B------:R-:W2:Y:S01]  /*1420*/  LDCU.128 UR12, c[0x0][0xb10] ;  /* 0x00016200ff0c77ac */ /* 0x000ea20008000c00 */
[----:B------:R-:W3:Y:S01]  /*1430*/  LDCU UR6, c[0x0][0x370] ;  /* 0x00006e00ff0677ac */ /* 0x000ee20008000800 */
[----:B------:R-:W4:Y:S01]  /*1440*/  LDCU UR5, c[0x0][0x374] ;  /* 0x00006e80ff0577ac */ /* 0x000f220008000800 */
[----:B------:R-:W1:Y:S01]  /*1450*/  LDCU UR31, c[0x0][0xb0c] ;  /* 0x00016180ff1f77ac */ /* 0x000e620008000800 */
[----:B------:R-:W1:Y:S01]  /*1460*/  LDCU UR7, c[0x0][0xb20] ;  /* 0x00016400ff0777ac */ /* 0x000e620008000800 */
[----:B------:R-:W1:Y:S01]  /*1470*/  LDCU.64 UR8, c[0x0][0xb28] ;  /* 0x00016500ff0877ac */ /* 0x000e620008000a00 */
[----:B--2---:R-:W-:Y:S02]  /*1480*/  UISETP.NE.AND UP0, UPT, UR14, 0x1, UPT ;  /* 0x000000010e00788c */ /* 0x004fe4000bf05270 */
[----:B----4-:R-:W-:Y:S02]  /*1490*/  UIMAD.WIDE.U32 UR10, UR5, UR15, URZ ;  /* 0x0000000f050a72a5 */ /* 0x010fe4000f8e00ff */
[----:B---3--:R-:W-:-:S02]  /*14a0*/  UIMAD.WIDE.U32 UR18, UR6, UR12, URZ ;  /* 0x0000000c061272a5 */ /* 0x008fc4000f8e00ff */
[----:B-1----:R-:W-:Y:S02]  /*14b0*/  UISETP.NE.AND UP1, UPT, UR31, 0x1, UPT ;  /* 0x000000011f00788c */ /* 0x002fe4000bf25270 */
[----:B------:R-:W-:Y:S01]  /*14c0*/  UISETP.NE.AND UP2, UPT, UR30, 0x1, UPT ;  /* 0x000000011e00788c */ /* 0x000fe2000bf45270 */
[----:B------:R-:W-:Y:S02]  /*14d0*/  UMOV UR10, UR11 ;  /* 0x0000000b000a7c82 */ /* 0x000fe40008000000 */
[----:B------:R-:W-:Y:S01]  /*14e0*/  UMOV UR18, UR19 ;  /* 0x0000001300127c82 */ /* 0x000fe20008000000 */
[----:B------:R-:W-:Y:S02]  /*14f0*/  @UP0 USHF.R.U32.HI UR5, URZ, UR7, UR10 ;  /* 0x00000007ff050299 */ /* 0x000fe4000801160a */
[----:B------:R-:W-:Y:S02]  /*1500*/  UIMAD.WIDE.U32 UR22, UR20, UR15, URZ ;  /* 0x0000000f141672a5 */ /* 0x000fe4000f8e00ff */
[----:B------:R-:W-:-:S02]  /*1510*/  UIMAD.WIDE.U32 UR10, UR5, UR8, URZ ;  /* 0x00000008050a72a5 */ /* 0x000fc4000f8e00ff */
[----:B------:R-:W-:Y:S02]  /*1520*/  @UP1 USHF.R.U32.HI UR6, URZ, UR13, UR18 ;  /* 0x0000000dff061299 */ /* 0x000fe40008011612 */
[----:B------:R-:W-:Y:S02]  /*1530*/  UIMAD.WIDE.U32 UR16, UR28, UR12, URZ ;  /* 0x0000000c1c1072a5 */ /* 0x000fe4000f8e00ff */
[----:B------:R-:W-:Y:S01]  /*1540*/  UIMAD.WIDE.U32 UR18, UR6, UR8, URZ ;  /* 0x00000008061272a5 */ /* 0x000fe2000f8e00ff */
[----:B------:R-:W-:Y:S01]  /*1550*/  UMOV UR4, UR23 ;  /* 0x0000001700047c82 */ /* 0x000fe20008000000 */
[----:B------:R-:W-:Y:S01]  /*1560*/  UMOV UR10, UR11 ;  /* 0x0000000b000a7c82 */ /* 0x000fe20008000000 */
[----:B------:R-:W-:Y:S02]  /*1570*/  USHF.R.U32.HI UR4, URZ, UR7, UR4 ;  /* 0x00000007ff047299 */ /* 0x000fe40008011604 */
[----:B------:R-:W-:Y:S01]  /*1580*/  @UP2 USHF.R.U32.HI UR5, URZ, UR9, UR10 ;  /* 0x00000009ff052299 */ /* 0x000fe2000801160a */
[----:B------:R-:W-:Y:S01]  /*1590*/  UMOV UR16, UR17 ;  /* 0x0000001100107c82 */ /* 0x000fe20008000000 */
[----:B------:R-:W-:Y:S01]  /*15a0*/  UMOV UR18, UR19 ;  /* 0x0000001300127c82 */ /* 0x000fe20008000000 */
[----:B------:R-:W-:-:S02]  /*15b0*/  USHF.R.U32.HI UR13, URZ, UR13, UR16 ;  /* 0x0000000dff0d7299 */ /* 0x000fc40008011610 */
[----:B------:R-:W-:Y:S02]  /*15c0*/  USEL UR4, UR20, UR4, !UP0 ;  /* 0x0000000414047287 */ /* 0x000fe4000c000000 */
[----:B------:R-:W-:Y:S02]  /*15d0*/  @UP2 USHF.R.U32.HI UR6, URZ, UR9, UR18 ;  /* 0x00000009ff062299 */ /* 0x000fe40008011612 */
[----:B------:R-:W-:Y:S02]  /*15e0*/  UIMAD UR7, UR5, UR30, URZ ;  /* 0x0000001e050772a4 */ /* 0x000fe4000f8e02ff */
[----:B------:R-:W-:Y:S02]  /*15f0*/  USEL UR5, UR28, UR13, !UP1 ;  /* 0x0000000d1c057287 */ /* 0x000fe4000c800000 */
[----:B------:R-:W-:Y:S02]  /*1600*/  UIMAD UR12, UR6, UR30, URZ ;  /* 0x0000001e060c72a4 */ /* 0x000fe4000f8e02ff */
[----:B------:R-:W-:-:S02]  /*1610*/  UISETP.GE.AND UP0, UPT, UR4, UR7, UPT ;  /* 0x000000070400728c */ /* 0x000fc4000bf06270 */
[----:B------:R-:W-:Y:S02]  /*1620*/  UIMAD.WIDE.U32 UR10, UR4, UR8, URZ ;  /* 0x00000008040a72a5 */ /* 0x000fe4000f8e00ff */
[----:B------:R-:W-:Y:S02]  /*1630*/  UISETP.GE.OR UP0, UPT, UR5, UR12, UP0 ;  /* 0x0000000c0500728c */ /* 0x000fe40008706670 */
[----:B------:R-:W-:Y:S02]  /*1640*/  UIMAD.WIDE.U32 UR12, UR5, UR8, URZ ;  /* 0x00000008050c72a5 */ /* 0x000fe4000f8e00ff */
[----:B------:R-:W-:Y:S01]  /*1650*/  UIADD3 UR10, UPT, UPT, -UR4, URZ, URZ ;  /* 0x000000ff040a7290 */ /* 0x000fe2000fffe1ff */
[----:B------:R-:W-:Y:S01]  /*1660*/  UMOV UR8, UR11 ;  /* 0x0000000b00087c82 */ /* 0x000fe20008000000 */
[----:B------:R-:W-:Y:S02]  /*1670*/  UIADD3 UR11, UPT, UPT, -UR5, URZ, URZ ;  /* 0x000000ff050b7290 */ /* 0x000fe4000fffe1ff */
[----:B------:R-:W-:-:S03]  /*1680*/  USHF.R.U32.HI UR8, URZ, UR9, UR8 ;  /* 0x00000009ff087299 */ /* 0x000fc60008011608 */
[----:B------:R-:W-:Y:S01]  /*1690*/  @!UP0 UMOV UR7, UR13 ;  /* 0x0000000d00078c82 */ /* 0x000fe20008000000 */
[----:B------:R-:W-:Y:S02]  /*16a0*/  UIMAD UR20, UR14, UR10, UR20 ;  /* 0x0000000a0e1472a4 */ /* 0x000fe4000f8e0214 */
[----:B------:R-:W-:Y:S02]  /*16b0*/  USEL UR8, UR4, UR8, !UP2 ;  /* 0x0000000804087287 */ /* 0x000fe4000d000000 */
[----:B------:R-:W-:Y:S02]  /*16c0*/  @!UP0 USHF.R.U32.HI UR7, URZ, UR9, UR7 ;  /* 0x00000009ff078299 */ /* 0x000fe40008011607 */
[----:B------:R-:W-:Y:S02]  /*16d0*/  UIADD3 UR9, UPT, UPT, -UR8, URZ, URZ ;  /* 0x000000ff08097290 */ /* 0x000fe4000fffe1ff */
[----:B------:R-:W-:Y:S02]  /*16e0*/  @!UP0 USEL UR7, UR5, UR7, !UP2 ;  /* 0x0000000705078287 */ /* 0x000fe4000d000000 */
[----:B------:R-:W-:-:S02]  /*16f0*/  UIMAD UR9, UR30, UR9, UR4 ;  /* 0x000000091e0972a4 */ /* 0x000fc4000f8e0204 */
[----:B------:R-:W-:Y:S02]  /*1700*/  @!UP0 UIADD3 UR8, UPT, UPT, UR8, -UR7, URZ ;  /* 0x8000000708088290 */ /* 0x000fe4000fffe0ff */
[----:B------:R-:W-:Y:S02]  /*1710*/  @!UP0 UIMAD UR6, UR9, UR6, UR7 ;  /* 0x00000006090682a4 */ /* 0x000fe4000f8e0207 */
[----:B------:R-:W-:Y:S02]  /*1720*/  @!UP0 UIMAD UR4, UR8, UR30, UR5 ;  /* 0x0000001e080482a4 */ /* 0x000fe4000f8e0205 */
[----:B------:R-:W-:Y:S02]  /*1730*/  UIMAD UR28, UR31, UR11, UR28 ;  /* 0x0000000b1f1c72a4 */ /* 0x000fe4000f8e021c */
[----:B------:R-:W-:Y:S01]  /*1740*/  UIMAD UR20, UR4, UR14, UR20 ;  /* 0x0000000e041472a4 */ /* 0x000fe2000f8e0214 */
[----:B------:R-:W-:Y:S02]  /*1750*/  @!UP0 UMOV UR5, UR6 ;  /* 0x0000000600058c82 */ /* 0x000fe40008000000 */
[----:B------:R-:W-:-:S12]  /*1760*/  UIMAD UR28, UR5, UR31, UR28 ;  /* 0x0000001f051c72a4 */ /* 0x000fd8000f8e021c */
.L_x_18:
[----:B------:R-:W-:-:S09]  /*1770*/  UISETP.NE.AND UP0, UPT, UR33, 0x1, UPT ;  /* 0x000000012100788c */ /* 0x000fd2000bf05270 */
[----:B------:R-:W-:Y:S05]  /*1780*/  BRA.U UP0, `(.L_x_19) ;  /* 0x0000000100447547 */ /* 0x000fea000b800000 */
[----:B------:R-:W2:Y:S01]  /*1790*/  LDCU.128 UR8, c[0x0][0xb10] ;  /* 0x00016200ff0877ac */ /* 0x000ea20008000c00 */
[----:B------:R-:W3:Y:S01]  /*17a0*/  LDCU UR12, c[0x0][0xb0c] ;  /* 0x00016180ff0c77ac */ /* 0x000ee20008000800 */
[----:B------:R-:W4:Y:S01]  /*17b0*/  LDCU UR13, c[0x0][0xb20] ;  /* 0x00016400ff0d77ac */ /* 0x000f220008000800 */
[----:B--2---:R-:W-:Y:S02]  /*17c0*/  UIMAD.WIDE.U32 UR6, UR28, UR8, URZ ;  /* 0x000000081c0672a5 */ /* 0x004fe4000f8e00ff */
[----:B------:R-:W-:Y:S02]  /*17d0*/  UIMAD.WIDE.U32 UR4, UR20, UR11, URZ ;  /* 0x0000000b140472a5 */ /* 0x000fe4000f8e00ff */
[----:B---3--:R-:W-:Y:S02]  /*17e0*/  UISETP.NE.AND UP1, UPT, UR12, 0x1, UPT ;  /* 0x000000010c00788c */ /* 0x008fe4000bf25270 */
[----:B------:R-:W-:Y:S01]  /*17f0*/  UISETP.NE.AND UP0, UPT, UR10, 0x1, UPT ;  /* 0x000000010a00788c */ /* 0x000fe2000bf05270 */
[----:B------:R-:W-:-:S02]  /*1800*/  UMOV UR6, UR7 ;  /* 0x0000000700067c82 */ /* 0x000fc40008000000 */
[----:B------:R-:W-:Y:S01]  /*1810*/  UMOV UR4, UR5 ;  /* 0x0000000500047c82 */ /* 0x000fe20008000000 */
[----:B------:R-:W-:Y:S02]  /*1820*/  USHF.R.U32.HI UR9, URZ, UR9, UR6 ;  /* 0x00000009ff097299 */ /* 0x000fe40008011606 */
[----:B----4-:R-:W-:Y:S02]  /*1830*/  USHF.R.U32.HI UR4, URZ, UR13, UR4 ;  /* 0x0000000dff047299 */ /* 0x010fe40008011604 */
[----:B------:R-:W-:Y:S02]  /*1840*/  USEL UR5, UR28, UR9, !UP1 ;  /* 0x000000091c057287 */ /* 0x000fe4000c800000 */
[----:B------:R-:W-:-:S04]  /*1850*/  USEL UR4, UR20, UR4, !UP0 ;  /* 0x0000000414047287 */ /* 0x000fc8000c000000 */
[----:B------:R-:W-:Y:S02]  /*1860*/  UIADD3 UR6, UPT, UPT, UR5, -UR4, URZ ;  /* 0x8000000405067290 */ /* 0x000fe4000fffe0ff */
[----:B------:R-:W-:Y:S02]  /*1870*/  UIADD3 UR4, UPT, UPT, -UR5, UR4, URZ ;  /* 0x0000000405047290 */ /* 0x000fe4000fffe1ff */
[----:B------:R-:W-:Y:S02]  /*1880*/  UIMAD UR20, UR6, UR10, UR20 ;  /* 0x0000000a061472a4 */ /* 0x000fe4000f8e0214 */
[----:B------:R-:W-:-:S12]  /*1890*/  UIMAD UR28, UR4, UR12, UR28 ;  /* 0x0000000c041c72a4 */ /* 0x000fd8000f8e021c */
.L_x_19:
[----:B------:R-:W-:-:S09]  /*18a0*/  UISETP.EQ.U32.AND UP0, UPT, UR34, 0x1, UPT ;  /* 0x000000012200788c */ /* 0x000fd2000bf02070 */
[----:B------:R-:W-:Y:S05]  /*18b0*/  BRA.U !UP0, `(.L_x_20) ;  /* 0x00000001080c7547 */ /* 0x000fea000b800000 */
[----:B------:R-:W-:Y:S01]  /*18c0*/  UCGABAR_WAIT ;  /* 0x0000000000007dc7 */ /* 0x000fe20008000000 */
[----:B------:R-:W-:Y:S01]  /*18d0*/  CCTL.IVALL ;  /* 0x00000000ff00798f */ /* 0x000fe20002000000 */
[----:B------:R-:W-:Y:S05]  /*18e0*/  BRA `(.L_x_21) ;  /* 0x0000000000047947 */ /* 0x000fea0003800000 */
.L_x_20:
[----:B------:R-:W-:Y:S06]  /*18f0*/  BAR.SYNC.DEFER_BLOCKING 0x0 ;  /* 0x0000000000007b1d */ /* 0x000fec0000010000 */
.L_x_21:
[----:B------:R-:W-:Y:S05]  /*1900*/  BRA.U UP3, `(.L_x_22) ;  /* 0x0000001503007547 */ /* 0x000fea000b800000 */
[----:B------:R-:W2:Y:S01]  /*1910*/  LDCU UR6, c[0x0][0x38c] ;  /* 0x00007180ff0677ac */ /* 0x000ea20008000800 */
[----:B------:R-:W-:Y:S01]  /*1920*/  PLOP3.LUT P1, PT, PT, PT, UP5, 0x80, 0x8 ;  /* 0x000000000008781c */ /* 0x000fe20003f2f058 */
[----:B------:R-:W-:Y:S01]  /*1930*/  IMAD.MOV.U32 R12, RZ, RZ, 0x1 ;  /* 0x00000001ff0c7424 */ /* 0x000fe200078e00ff */
[----:B------:R-:W-:Y:S02]  /*1940*/  ISETP.NE.AND P2, PT, R0, RZ, P3 ;  /* 0x000000ff0000720c */ /* 0x000fe40001f45270 */
[----:B------:R-:W-:Y:S02]  /*1950*/  CS2R R10, SRZ ;  /* 0x00000000000a7805 */ /* 0x000fe4000001ff00 */
[----:B------:R-:W-:Y:S01]  /*1960*/  PLOP3.LUT P1, PT, P1, PT, PT, 0x8, 0x80 ;  /* 0x000000000080781c */ /* 0x000fe20000f2e170 */
[----:B------:R-:W-:Y:S01]  /*1970*/  IMAD.MOV.U32 R9, RZ, RZ, RZ ;  /* 0x000000ffff097224 */ /* 0x000fe200078e00ff */
[----:B------:R-:W3:Y:S01]  /*1980*/  LDCU UR41, c[0x0][0x370] ;  /* 0x00006e00ff2977ac */ /* 0x000ee20008000800 */
[----:B------:R-:W-:Y:S01]  /*1990*/  IMAD.MOV.U32 R8, RZ, RZ, 0x1 ;  /* 0x00000001ff087424 */ /* 0x000fe200078e00ff */
[----:B------:R-:W4:Y:S01]  /*19a0*/  LDCU.64 UR30, c[0x0][0x348] ;  /* 0x00006900ff1e77ac */ /* 0x000f220008000a00 */
[----:B------:R-:W-:Y:S01]  /*19b0*/  UIADD3 UR46, UPT, UPT, UR49, UR32, URZ ;  /* 0x00000020312e7290 */ /* 0x000fe2000fffe0ff */
[----:B------:R-:W1:Y:S01]  /*19c0*/  LDCU UR40, c[0x0][0x374] ;  /* 0x00006e80ff2877ac */ /* 0x000e620008000800 */
[----:B--2---:R-:W-:-:S02]  /*19d0*/  UIADD3 UR5, UPT, UPT, UR6, 0x3f, URZ ;  /* 0x0000003f06057890 */ /* 0x004fc4000fffe0ff */
[----:B------:R-:W-:Y:S02]  /*19e0*/  UIADD3 UR50, UPT, UPT, UR6, 0x7e, URZ ;  /* 0x0000007e06327890 */ /* 0x000fe4000fffe0ff */
[----:B------:R-:W-:Y:S01]  /*19f0*/  USHF.R.S32.HI UR4, URZ, 0x1f, UR5 ;  /* 0x0000001fff047899 */ /* 0x000fe20008011405 */
[----:B------:R-:W-:-:S03]  /*1a00*/  UMOV UR7, URZ ;  /* 0x000000ff00077c82 */ /* 0x000fc60008000000 */
[----:B------:R-:W-:Y:S02]  /*1a10*/  ULEA.HI UR4, UR4, UR5, URZ, 0x6 ;  /* 0x0000000504047291 */ /* 0x000fe4000f8f30ff */
[----:B------:R-:W-:Y:S02]  /*1a20*/  UIADD3 UR5, UPT, UPT, UR6, -0x1, URZ ;  /* 0xffffffff06057890 */ /* 0x000fe4000fffe0ff */
[----:B------:R-:W-:Y:S02]  /*1a30*/  USHF.R.S32.HI UR43, URZ, 0x6, UR4 ;  /* 0x00000006ff2b7899 */ /* 0x000fe40008011404 */
[----:B------:R-:W-:Y:S02]  /*1a40*/  UISETP.GE.U32.AND UP1, UPT, UR5, -0x7f, UPT ;  /* 0xffffff810500788c */ /* 0x000fe4000bf26070 */
[----:B------:R-:W-:-:S04]  /*1a50*/  UISETP.LT.U32.AND UP0, UPT, UR43, 0x4, UPT ;  /* 0x000000042b00788c */ /* 0x000fc8000bf01070 */
[----:B------:R-:W-:Y:S02]  /*1a60*/  USEL UR42, UR43, 0x4, UP0 ;  /* 0x000000042b2a7887 */ /* 0x000fe40008000000 */
[----:B------:R-:W-:Y:S02]  /*1a70*/  UISETP.NE.AND UP0, UPT, UR25, URZ, UPT ;  /* 0x000000ff1900728c */ /* 0x000fe4000bf05270 */
[----:B------:R-:W-:Y:S02]  /*1a80*/  UIADD3 UR4, UPT, UPT, UR42, -0x1, URZ ;  /* 0xffffffff2a047890 */ /* 0x000fe4000fffe0ff */
[----:B------:R-:W-:Y:S02]  /*1a90*/  @UP1 UIADD3 UR4, UPT, UPT, UR42, URZ, URZ ;  /* 0x000000ff2a041290 */ /* 0x000fe4000fffe0ff */
[----:B------:R-:W-:Y:S02]  /*1aa0*/  USEL UR25, UR52, 0x2, UP0 ;  /* 0x0000000234197887 */ /* 0x000fe40008000000 */
[----:B------:R-:W-:-:S02]  /*1ab0*/  UIADD3 UR48, UPT, UPT, UR43, -UR42, URZ ;  /* 0x8000002a2b307290 */ /* 0x000fc4000fffe0ff */
[----:B------:R-:W-:Y:S02]  /*1ac0*/  UIADD3 UR37, UPT, UPT, UR4, 0x1, URZ ;  /* 0x0000000104257890 */ /* 0x000fe4000fffe0ff */
[----:B-1-34-:R-:W-:-:S12]  /*1ad0*/  UIADD3 UR44, UPT, UPT, -UR4, URZ, URZ ;  /* 0x000000ff042c7290 */ /* 0x01afd8000fffe1ff */
.L_x_42:
[----:B------:R-:W-:Y:S01]  /*1ae0*/  UISETP.NE.AND UP0, UPT, UR47, URZ, UPT ;  /* 0x000000ff2f00728c */ /* 0x000fe2000bf05270 */
[----:B------:R-:W1:Y:S08]  /*1af0*/  S2UR UR47, SR_CgaCtaId ;  /* 0x00000000002f79c3 */ /* 0x000e700000008800 */
[----:B------:R-:W-:Y:S05]  /*1b00*/  BRA.U UP0, `(.L_x_23) ;  /* 0x0000000100347547 */ /* 0x000fea000b800000 */
[----:B------:R-:W2:Y:S01]  /*1b10*/  S2R R0, SR_CgaCtaId ;  /* 0x0000000000007919 */ /* 0x000ea20000008800 */
[----:B------:R-:W-:-:S04]  /*1b20*/  MOV R2, 0x400 ;  /* 0x0000040000027802 */ /* 0x000fc80000000f00 */
[----:B--2---:R-:W-:Y:S02]  /*1b30*/  LEA R0, R0, R2, 0x18 ;  /* 0x0000000200007211 */ /* 0x004fe400078ec0ff */
[----:B------:R-:W-:-:S03]  /*1b40*/  SHF.L.U32 R2, R8, 0x1f, RZ ;  /* 0x0000001f08027819 */ /* 0x000fc600000006ff */
[----:B------:R-:W-:-:S04]  /*1b50*/  IMAD R0, R9, 0x8, R0 ;  /* 0x0000000809007824 */ /* 0x000fc800078e0200 */
[----:B------:R-:W2:Y:S02]  /*1b60*/  SYNCS.PHASECHK.TRANS64.TRYWAIT P0, [R0+URZ+0x100], R2 ;  /* 0x00010002000075a7 */ /* 0x000ea400080011ff */
[----:B--2---:R-:W-:Y:S05]  /*1b70*/  @!P0 BRA `(.L_x_24) ;  /* 0x0000007000f08947 */ /* 0x004fea0003800000 */
.L_x_149:
[----:B------:R-:W-:Y:S01]  /*1b80*/  VIADD R9, R9, 0x1 ;  /* 0x0000000109097836 */ /* 0x000fe20000000000 */
[----:B------:R2:W-:Y:S04]  /*1b90*/  SYNCS.ARRIVE.TRANS64.A1T0 RZ, [R0+URZ+0xf0], RZ ;  /* 0x0000f0ff00ff79a7 */ /* 0x0005e800081000ff */
[----:B------:R-:W-:-:S04]  /*1ba0*/  ISETP.NE.AND P0, PT, R9, 0x2, PT ;  /* 0x000000020900780c */ /* 0x000fc80003f05270 */
[----:B------:R-:W-:Y:S02]  /*1bb0*/  SEL R9, R9, RZ, P0 ;  /* 0x000000ff09097207 */ /* 0x000fe40000000000 */
[----:B--2---:R-:W-:-:S04]  /*1bc0*/  SEL R0, RZ, 0x1, P0 ;  /* 0x00000001ff007807 */ /* 0x004fc80000000000 */
[----:B------:R-:W-:-:S07]  /*1bd0*/  LOP3.LUT R8, R8, R0, RZ, 0x3c, !PT ;  /* 0x0000000008087212 */ /* 0x000fce00078e3cff */
.L_x_23:
[----:B------:R-:W-:Y:S01]  /*1be0*/  UMOV UR6, 0x400 ;  /* 0x0000040000067882 */ /* 0x000fe20000000000 */
[----:B------:R-:W-:Y:S01]  /*1bf0*/  SHF.L.U32 R0, R12, 0x1f, RZ ;  /* 0x0000001f0c007819 */ /* 0x000fe200000006ff */
[----:B-1----:R-:W-:Y:S02]  /*1c00*/  ULEA UR6, UR47, UR6, 0x18 ;  /* 0x000000062f067291 */ /* 0x002fe4000f8ec0ff */
[----:B------:R-:W-:Y:S02]  /*1c10*/  UISETP.GE.U32.AND UP0, UPT, UR50, 0x7f, UPT ;  /* 0x0000007f3200788c */ /* 0x000fe4000bf06070 */
[----:B------:R-:W-:Y:S02]  /*1c20*/  ULEA UR4, UR7, UR6, 0x3 ;  /* 0x0000000607047291 */ /* 0x000fe4000f8e18ff */
[----:B------:R-:W-:Y:S01]  /*1c30*/  ULEA UR10, UR20, UR49, 0x7 ;  /* 0x00000031140a7291 */ /* 0x000fe2000f8e38ff */
[----:B------:R-:W-:-:S06]  /*1c40*/  UMOV UR13, URZ ;  /* 0x000000ff000d7c82 */ /* 0x000fcc0008000000 */
[----:B------:R1:W2:Y:S01]  /*1c50*/  SYNCS.PHASECHK.TRANS64.TRYWAIT P0, [UR4+0x20], R0 ;  /* 0x00002000ff0075a7 */ /* 0x0002a20008001104 */
[----:B------:R-:W-:-:S04]  /*1c60*/  ULEA.HI UR4, UR28, UR28, URZ, 0x1 ;  /* 0x0000001c1c047291 */ /* 0x000fc8000f8f08ff */
[----:B------:R-:W-:-:S04]  /*1c70*/  USHF.L.U32 UR4, UR4, 0x6, URZ ;  /* 0x0000000604047899 */ /* 0x000fc800080006ff */
[----:B------:R-:W-:-:S04]  /*1c80*/  ULOP3.LUT UR35, UR4, 0xffffff80, URZ, 0xc0, !UPT ;  /* 0xffffff8004237892 */ /* 0x000fc8000f8ec0ff */
[----:B------:R-:W-:Y:S01]  /*1c90*/  UIADD3 UR35, UPT, UPT, UR46, UR35, URZ ;  /* 0x000000232e237290 */ /* 0x000fe2000fffe0ff */
[----:B------:R-:W-:Y:S11]  /*1ca0*/  BRA.U !UP0, `(.L_x_25) ;  /* 0x0000000108d87547 */ /* 0x000ff6000b800000 */
[----:B------:R-:W-:Y:S01]  /*1cb0*/  UMOV UR18, UR44 ;  /* 0x0000002c00127c82 */ /* 0x000fe20008000000 */
[----:B------:R-:W-:Y:S01]  /*1cc0*/  UMOV UR4, UR7 ;  /* 0x0000000700047c82 */ /* 0x000fe20008000000 */
[----:B------:R-:W-:Y:S01]  /*1cd0*/  UMOV UR34, URZ ;  /* 0x000000ff00227c82 */ /* 0x000fe20008000000 */
[----:B------:R-:W-:-:S05]  /*1ce0*/  UMOV UR11, UR29 ;  /* 0x0000001d000b7c82 */ /* 0x000fca0008000000 */
.L_x_31:
[----:B------:R-:W-:Y:S01]  /*1cf0*/  ULEA UR33, UR4, UR6, 0x3 ;  /* 0x0000000604217291 */ /* 0x000fe2000f8e18ff */
[----:B------:R-:W-:Y:S01]  /*1d00*/  @P3 MOV R2, 0x8000 ;  /* 0x0000800000023802 */ /* 0x000fe20000000f00 */
[----:B--2-4-:R-:W-:Y:S10]  /*1d10*/  @P0 BRA `(.L_x_26) ;  /* 0x00000000000c0947 */ /* 0x014ff40003800000 */
[----:B------:R-:W-:-:S04]  /*1d20*/  SHF.L.U32 R3, R12, 0x1f, RZ ;  /* 0x0000001f0c037819 */ /* 0x000fc800000006ff */
[----:B------:R-:W2:Y:S02]  /*1d30*/  SYNCS.PHASECHK.TRANS64.TRYWAIT P0, [UR33+0x20], R3 ;  /* 0x00002003ff0075a7 */ /* 0x000ea40008001121 */
[----:B--2---:R-:W-:Y:S05]  /*1d40*/  @!P0 BRA `(.L_x_27) ;  /* 0x0000007000908947 */ /* 0x004fea0003800000 */
.L_x_26:
[----:B------:R2:W-:Y:S01]  /*1d50*/  @P3 SYNCS.ARRIVE.TRANS64 RZ, [UR33], R2 ;  /* 0x00000002ffff39a7 */ /* 0x0005e20008000021 */
[----:B------:R-:W-:Y:S02]  /*1d60*/  ULOP3.LUT UR5, UR25, 0x2, URZ, 0xfc, !UPT ;  /* 0x0000000219057892 */ /* 0x000fe4000f8efcff */
[----:B------:R-:W-:Y:S02]  /*1d70*/  UIADD3 UR18, UPT, UPT, UR18, 0x1, URZ ;  /* 0x0000000112127890 */ /* 0x000fe4000fffe0ff */
[----:B------:R-:W-:Y:S02]  /*1d80*/  UISETP.NE.AND UP0, UPT, UR5, 0x2, UPT ;  /* 0x000000020500788c */ /* 0x000fe4000bf05270 */
[----:B------:R-:W-:-:S07]  /*1d90*/  UISETP.NE.AND UP2, UPT, UR18, 0x1, UPT ;  /* 0x000000011200788c */ /* 0x000fce000bf45270 */
[----:B------:R-:W-:Y:S05]  /*1da0*/  BRA.U UP0, `(.L_x_28) ;  /* 0x0000000100047547 */ /* 0x000fea000b800000 */
[----:B------:R-:W-:Y:S05]  /*1db0*/  BPT.TRAP 0x1 ;  /* 0x000000040000795c */ /* 0x000fea0000300000 */
.L_x_28:
[----:B------:R-:W-:Y:S04]  /*1dc0*/  BSSY.RECONVERGENT B0, `(.L_x_29) ;  /* 0x0000003000007945 */ /* 0x000fe80003800200 */
[----:B------:R-:W-:Y:S05]  /*1dd0*/  @!P2 BRA `(.L_x_30) ;  /* 0x000000000004a947 */ /* 0x000fea0003800000 */
[----:B------:R-:W-:Y:S05]  /*1de0*/  BPT.TRAP 0x1 ;  /* 0x000000040000795c */ /* 0x000fea0000300000 */
.L_x_30:
[----:B------:R-:W-:Y:S05]  /*1df0*/  BSYNC.RECONVERGENT B0 ;  /* 0x0000000000007941 */ /* 0x000fea0003800200 */
.L_x_29:
[----:B------:R-:W-:Y:S02]  /*1e00*/  UIADD3 UR5, UPT, UPT, UR4, 0x1, URZ ;  /* 0x0000000104057890 */ /* 0x000fe4000fffe0ff */
[----:B------:R-:W-:Y:S02]  /*1e10*/  USHF.L.U32 UR4, UR4, 0xc, URZ ;  /* 0x0000000c04047899 */ /* 0x000fe400080006ff */
[----:B------:R-:W-:Y:S02]  /*1e20*/  UISETP.NE.AND UP0, UPT, UR5, 0x4, UPT ;  /* 0x000000040500788c */ /* 0x000fe4000bf05270 */
[----:B------:R-:W-:Y:S02]  /*1e30*/  ULOP3.LUT UR32, UR27, UR4, URZ, 0xfc, !UPT ;  /* 0x000000041b207292 */ /* 0x000fe4000f8efcff */
[----:B------:R-:W-:Y:S02]  /*1e40*/  USEL UR8, URZ, 0x1, UP0 ;  /* 0x00000001ff087887 */ /* 0x000fe40008000000 */
[----:B------:R-:W-:-:S02]  /*1e50*/  USEL UR7, UR5, URZ, UP0 ;  /* 0x000000ff05077287 */ /* 0x000fc40008000000 */
[----:B------:R-:W-:Y:S02]  /*1e60*/  UIADD3 UR16, UP1, UPT, UR30, 0x80, URZ ;  /* 0x000000801e107890 */ /* 0x000fe4000ff3e0ff */
[----:B------:R-:W-:Y:S01]  /*1e70*/  ULEA UR5, UR7, UR6, 0x3 ;  /* 0x0000000607057291 */ /* 0x000fe2000f8e18ff */
[----:B------:R-:W-:Y:S01]  /*1e80*/  LOP3.LUT R12, R12, UR8, RZ, 0x3c, !PT ;  /* 0x000000080c0c7c12 */ /* 0x000fe2000f8e3cff */
[----:B------:R-:W-:Y:S02]  /*1e90*/  ULOP3.LUT UR8, UR26, UR4, URZ, 0xfc, !UPT ;  /* 0x000000041a087292 */ /* 0x000fe4000f8efcff */
[----:B------:R-:W-:Y:S01]  /*1ea0*/  ULEA UR32, UR32, UR6, 0x1 ;  /* 0x0000000620207291 */ /* 0x000fe2000f8e08ff */
[----:B-1----:R-:W-:Y:S01]  /*1eb0*/  SHF.L.U32 R0, R12, 0x1f, RZ ;  /* 0x0000001f0c007819 */ /* 0x002fe200000006ff */
[----:B------:R-:W-:Y:S02]  /*1ec0*/  UIADD3 UR14, UP0, UPT, UR30, 0x180, URZ ;  /* 0x000001801e0e7890 */ /* 0x000fe4000ff1e0ff */
[----:B------:R-:W-:Y:S01]  /*1ed0*/  ULEA UR8, UR8, UR6, 0x1 ;  /* 0x0000000608087291 */ /* 0x000fe2000f8e08ff */
[----:B------:R3:W4:Y:S01]  /*1ee0*/  SYNCS.PHASECHK.TRANS64.TRYWAIT P0, [UR5+0x20], R0 ;  /* 0x00002000ff0075a7 */ /* 0x0007220008001105 */
[----:B------:R-:W-:-:S02]  /*1ef0*/  ULOP3.LUT UR33, UR33, 0xfefffff8, URZ, 0xc0, !UPT ;  /* 0xfefffff821217892 */ /* 0x000fc4000f8ec0ff */
[----:B------:R-:W-:Y:S02]  /*1f00*/  UIADD3.X UR17, UPT, UPT, URZ, UR31, URZ, UP1, !UPT ;  /* 0x0000001fff117290 */ /* 0x000fe40008ffe4ff */
[----:B------:R-:W-:Y:S02]  /*1f10*/  UIADD3 UR32, UPT, UPT, UR32, 0x4300, URZ ;  /* 0x0000430020207890 */ /* 0x000fe4000fffe0ff */
[----:B------:R-:W-:Y:S02]  /*1f20*/  UPRMT UR5, URZ, 0x5410, UR24 ;  /* 0x00005410ff057896 */ /* 0x000fe40008000018 */
[----:B------:R-:W-:Y:S02]  /*1f30*/  UIADD3 UR8, UPT, UPT, UR8, 0xc300, URZ ;  /* 0x0000c30008087890 */ /* 0x000fe4000fffe0ff */
[----:B------:R-:W-:Y:S02]  /*1f40*/  UIADD3.X UR15, UPT, UPT, URZ, UR31, URZ, UP0, !UPT ;  /* 0x0000001fff0f7290 */ /* 0x000fe400087fe4ff */
[----:B------:R-:W-:Y:S01]  /*1f50*/  UPRMT UR4, URZ, 0x5410, UR21 ;  /* 0x00005410ff047896 */ /* 0x000fe20008000015 */
[----:B------:R-:W-:Y:S01]  /*1f60*/  UMOV UR22, 0x0 ;  /* 0x0000000000167882 */ /* 0x000fe20000000000 */
[----:B------:R-:W-:Y:S01]  /*1f70*/  UMOV UR23, 0x10000000 ;  /* 0x1000000000177882 */ /* 0x000fe20000000000 */
[----:B------:R-:W-:Y:S01]  /*1f80*/  UMOV UR12, UR36 ;  /* 0x00000024000c7c82 */ /* 0x000fe20008000000 */
[----:B------:R-:W-:Y:S01]  /*1f90*/  UMOV UR9, UR33 ;  /* 0x0000002100097c82 */ /* 0x000fe20008000000 */
[----:B------:R1:W-:Y:S01]  /*1fa0*/  UTMALDG.3D.MULTICAST.2CTA [UR32], [UR16], UR5, desc[UR22] ;  /* 0x00001620100073b4 */ /* 0x0003e20008211805 */
[----:B------:R-:W-:-:S03]  /*1fb0*/  UMOV UR13, UR37 ;  /* 0x00000025000d7c82 */ /* 0x000fc60008000000 */
[----:B------:R2:W-:Y:S01]  /*1fc0*/  UTMALDG.3D.MULTICAST.2CTA [UR8], [UR14], UR4, desc[UR22] ;  /* 0x000016080e0073b4 */ /* 0x0005e20008211804 */
[----:B-1----:R-:W-:Y:S02]  /*1fd0*/  UIADD3 UR34, UPT, UPT, UR34, 0x40, URZ ;  /* 0x0000004022227890 */ /* 0x002fe4000fffe0ff */
[----:B--2---:R-:W-:Y:S01]  /*1fe0*/  UIADD3 UR11, UPT, UPT, UR11, 0x40, URZ ;  /* 0x000000400b0b7890 */ /* 0x004fe2000fffe0ff */
[----:B------:R-:W-:Y:S01]  /*1ff0*/  UMOV UR4, UR7 ;  /* 0x0000000700047c82 */ /* 0x000fe20008000000 */
[----:B---3--:R-:W-:Y:S10]  /*2000*/  BRA.U UP2, `(.L_x_31) ;  /* 0xfffffffd02387547 */ /* 0x008ff4000b83ffff */
.L_x_25:
[----:B------:R-:W-:Y:S01]  /*2010*/  ULEA UR4, UR7, UR6, 0x3 ;  /* 0x0000000607047291 */ /* 0x000fe2000f8e18ff */
[----:B-1----:R-:W-:Y:S01]  /*2020*/  SHF.L.U32 R0, R12, 0x1f, RZ ;  /* 0x0000001f0c007819 */ /* 0x002fe200000006ff */
[----:B------:R-:W-:Y:S01]  /*2030*/  @!P1 SYNCS.ARRIVE.TRANS64.A1T0 RZ, [UR6+0x88], RZ ;  /* 0x000088ffffff99a7 */ /* 0x000fe20008100006 */
[----:B------:R-:W-:-:S06]  /*2040*/  UISETP.GT.AND UP0, UPT, UR43, UR42, UPT ;  /* 0x0000002a2b00728c */ /* 0x000fcc000bf04270 */
[----:B--2-4-:R1:W2:Y:S03]  /*2050*/  SYNCS.PHASECHK.TRANS64.TRYWAIT P0, [UR4+0x20], R0 ;  /* 0x00002000ff0075a7 */ /* 0x0142a60008001104 */
[----:B------:R-:W-:Y:S05]  /*2060*/  BRA.U !UP0, `(.L_x_32) ;  /* 0x0000000108d47547 */ /* 0x000fea000b800000 */
[----:B------:R-:W-:Y:S01]  /*2070*/  UIADD3 UR28, UPT, UPT, UR48, UR13, URZ ;  /* 0x0000000d301c7290 */ /* 0x000fe2000fffe0ff */
[----:B------:R-:W-:-:S11]  /*2080*/  UMOV UR4, UR7 ;  /* 0x0000000700047c82 */ /* 0x000fd60008000000 */
.L_x_38:
[----:B------:R-:W-:Y:S01]  /*2090*/  ULEA UR17, UR4, UR6, 0x3 ;  /* 0x0000000604117291 */ /* 0x000fe2000f8e18ff */
[----:B--2---:R-:W-:Y:S01]  /*20a0*/  @P3 MOV R2, 0x8000 ;  /* 0x0000800000023802 */ /* 0x004fe20000000f00 */
[----:B--2-4-:R-:W-:Y:S10]  /*20b0*/  @P0 BRA `(.L_x_33) ;  /* 0x00000000000c0947 */ /* 0x014ff40003800000 */
[----:B------:R-:W-:-:S04]  /*20c0*/  SHF.L.U32 R3, R12, 0x1f, RZ ;  /* 0x0000001f0c037819 */ /* 0x000fc800000006ff */
[----:B------:R-:W2:Y:S02]  /*20d0*/  SYNCS.PHASECHK.TRANS64.TRYWAIT P0, [UR17+0x20], R3 ;  /* 0x00002003ff0075a7 */ /* 0x000ea40008001111 */
[----:B--2---:R-:W-:Y:S05]  /*20e0*/  @!P0 BRA `(.L_x_34) ;  /* 0x0000006c00c08947 */ /* 0x004fea0003800000 */
.L_x_33:
[----:B------:R2:W-:Y:S01]  /*20f0*/  @P3 SYNCS.ARRIVE.TRANS64 RZ, [UR17], R2 ;  /* 0x00000002ffff39a7 */ /* 0x0005e20008000011 */
[----:B------:R-:W-:-:S04]  /*2100*/  ULOP3.LUT UR5, UR25, 0x2, URZ, 0xfc, !UPT ;  /* 0x0000000219057892 */ /* 0x000fc8000f8efcff */
[----:B------:R-:W-:-:S09]  /*2110*/  UISETP.NE.AND UP0, UPT, UR5, 0x2, UPT ;  /* 0x000000020500788c */ /* 0x000fd2000bf05270 */
[----:B------:R-:W-:Y:S05]  /*2120*/  BRA.U UP0, `(.L_x_35) ;  /* 0x0000000100047547 */ /* 0x000fea000b800000 */
[----:B------:R-:W-:Y:S05]  /*2130*/  BPT.TRAP 0x1 ;  /* 0x000000040000795c */ /* 0x000fea0000300000 */
.L_x_35:
[----:B------:R-:W-:Y:S04]  /*2140*/  BSSY.RECONVERGENT B0, `(.L_x_36) ;  /* 0x0000003000007945 */ /* 0x000fe80003800200 */
[----:B------:R-:W-:Y:S05]  /*2150*/  @!P2 BRA `(.L_x_37) ;  /* 0x000000000004a947 */ /* 0x000fea0003800000 */
[----:B------:R-:W-:Y:S05]  /*2160*/  BPT.TRAP 0x1 ;  /* 0x000000040000795c */ /* 0x000fea0000300000 */
.L_x_37:
[----:B------:R-:W-:Y:S05]  /*2170*/  BSYNC.RECONVERGENT B0 ;  /* 0x0000000000007941 */ /* 0x000fea0003800200 */
.L_x_36:
        /* <DEDUP_REMOVED lines=9> */
[----:B------:R-:W-:Y:S02]  /*2210*/  USHF.L.U32 UR18, UR13, 0x6, URZ ;  /* 0x000000060d127899 */ /* 0x000fe400080006ff */
[----:B------:R-:W-:Y:S01]  /*2220*/  ULOP3.LUT UR4, UR26, UR4, URZ, 0xfc, !UPT ;  /* 0x000000041a047292 */ /* 0x000fe2000f8efcff */
[----:B-1----:R-:W-:Y:S01]  /*2230*/  SHF.L.U32 R0, R12, 0x1f, RZ ;  /* 0x0000001f0c007819 */ /* 0x002fe200000006ff */
[----:B------:R-:W-:Y:S02]  /*2240*/  UIADD3 UR13, UPT, UPT, UR13, 0x1, URZ ;  /* 0x000000010d0d7890 */ /* 0x000fe4000fffe0ff */
[----:B------:R-:W-:Y:S01]  /*2250*/  UIADD3 UR14, UP1, UPT, UR30, 0x80, URZ ;  /* 0x000000801e0e7890 */ /* 0x000fe2000ff3e0ff */
[----:B------:R3:W4:Y:S01]  /*2260*/  SYNCS.PHASECHK.TRANS64.TRYWAIT P0, [UR5+0x20], R0 ;  /* 0x00002000ff0075a7 */ /* 0x0007220008001105 */
[----:B------:R-:W-:-:S02]  /*2270*/  ULEA UR16, UR16, UR6, 0x1 ;  /* 0x0000000610107291 */ /* 0x000fc4000f8e08ff */
[----:B------:R-:W-:Y:S02]  /*2280*/  ULEA UR4, UR4, UR6, 0x1 ;  /* 0x0000000604047291 */ /* 0x000fe4000f8e08ff */
[----:B------:R-:W-:Y:S02]  /*2290*/  UIADD3.X UR23, UPT, UPT, URZ, UR31, URZ, UP0, !UPT ;  /* 0x0000001fff177290 */ /* 0x000fe400087fe4ff */
[----:B------:R-:W-:Y:S02]  /*22a0*/  UISETP.NE.AND UP0, UPT, UR13, UR28, UPT ;  /* 0x0000001c0d00728c */ /* 0x000fe4000bf05270 */
[----:B------:R-:W-:Y:S02]  /*22b0*/  ULOP3.LUT UR17, UR17, 0xfefffff8, URZ, 0xc0, !UPT ;  /* 0xfefffff811117892 */ /* 0x000fe4000f8ec0ff */
[----:B------:R-:W-:Y:S02]  /*22c0*/  UIADD3.X UR15, UPT, UPT, URZ, UR31, URZ, UP1, !UPT ;  /* 0x0000001fff0f7290 */ /* 0x000fe40008ffe4ff */
[----:B------:R-:W-:-:S02]  /*22d0*/  UIADD3 UR16, UPT, UPT, UR16, 0x4300, URZ ;  /* 0x0000430010107890 */ /* 0x000fc4000fffe0ff */
[----:B------:R-:W-:Y:S02]  /*22e0*/  UPRMT UR5, URZ, 0x5410, UR24 ;  /* 0x00005410ff057896 */ /* 0x000fe40008000018 */
[----:B------:R-:W-:Y:S02]  /*22f0*/  UIADD3 UR8, UPT, UPT, UR4, 0xc300, URZ ;  /* 0x0000c30004087890 */ /* 0x000fe4000fffe0ff */
[----:B------:R-:W-:Y:S02]  /*2300*/  ULOP3.LUT UR11, UR29, UR18, URZ, 0xfc, !UPT ;  /* 0x000000121d0b7292 */ /* 0x000fe4000f8efcff */
[----:B------:R-:W-:Y:S01]  /*2310*/  UPRMT UR4, URZ, 0x5410, UR21 ;  /* 0x00005410ff047896 */ /* 0x000fe20008000015 */
[----:B------:R-:W-:Y:S01]  /*2320*/  UMOV UR32, 0x0 ;  /* 0x0000000000207882 */ /* 0x000fe20000000000 */
[----:B------:R-:W-:Y:S01]  /*2330*/  UMOV UR33, 0x10000000 ;  /* 0x1000000000217882 */ /* 0x000fe20000000000 */
[----:B------:R-:W-:Y:S01]  /*2340*/  UMOV UR19, UR35 ;  /* 0x0000002300137c82 */ /* 0x000fe20008000000 */
[----:B------:R-:W-:Y:S01]  /*2350*/  UMOV UR20, UR36 ;  /* 0x0000002400147c82 */ /* 0x000fe20008000000 */
[----:B------:R-:W-:Y:S01]  /*2360*/  UMOV UR12, UR36 ;  /* 0x00000024000c7c82 */ /* 0x000fe20008000000 */
[----:B------:R-:W-:Y:S01]  /*2370*/  UMOV UR9, UR17 ;  /* 0x0000001100097c82 */ /* 0x000fe20008000000 */
[----:B------:R-:W-:Y:S02]  /*2380*/  UTMALDG.3D.MULTICAST.2CTA [UR16], [UR14], UR5, desc[UR32] ;  /* 0x000020100e0073b4 */ /* 0x000fe40008211805 */
[----:B------:R1:W-:Y:S02]  /*2390*/  UTMALDG.3D.MULTICAST.2CTA [UR8], [UR22], UR4, desc[UR32] ;  /* 0x00002008160073b4 */ /* 0x0003e40008211804 */
[----:B-1----:R-:W-:Y:S01]  /*23a0*/  UMOV UR4, UR7 ;  /* 0x0000000700047c82 */ /* 0x002fe20008000000 */
[----:B---3--:R-:W-:Y:S05]  /*23b0*/  BRA.U UP0, `(.L_x_38) ;  /* 0xfffffffd00347547 */ /* 0x008fea000b83ffff */
.L_x_32:
[C---:B------:R-:W-:Y:S01]  /*23c0*/  LEA R3, R11.reuse, UR6, 0x3 ;  /* 0x000000060b037c11 */ /* 0x040fe2000f8e18ff */
[----:B------:R-:W-:Y:S01]  /*23d0*/  NOP ;  /* 0x0000000000007918 */ /* 0x000fe20000000000 */
[----:B-1----:R-:W-:Y:S02]  /*23e0*/  SHF.L.U32 R0, R10, 0x1f, RZ ;  /* 0x0000001f0a007819 */ /* 0x002fe400000006ff */
[----:B------:R-:W-:Y:S02]  /*23f0*/  LEA R4, R11, UR6, 0x4 ;  /* 0x000000060b047c11 */ /* 0x000fe4000f8e20ff */
[----:B--2-4-:R-:W1:Y:S02]  /*2400*/  SYNCS.PHASECHK.TRANS64.TRYWAIT P0, [R3+URZ+0x90], R0 ;  /* 0x00009000030075a7 */ /* 0x014e6400080011ff */
[----:B-1----:R-:W-:Y:S05]  /*2410*/  @!P0 BRA `(.L_x_39) ;  /* 0x0000006c000c8947 */ /* 0x002fea0003800000 */
.L_x_152:
[----:B------:R-:W2:Y:S01]  /*2420*/  LDS.128 R4, [R4+0x120] ;  /* 0x0001200004047984 */ /* 0x000ea20000000c00 */
[----:B------:R-:W-:Y:S01]  /*2430*/  UISETP.GE.AND UP0, UPT, UR45, 0x1, UPT ;  /* 0x000000012d00788c */ /* 0x000fe2000bf06270 */
[----:B------:R-:W-:Y:S01]  /*2440*/  @!PT LDS RZ, [RZ] ;  /* 0x00000000fffff984 */ /* 0x000fe20000000800 */
[----:B------:R-:W-:Y:S01]  /*2450*/  @!PT LDS RZ, [RZ] ;  /* 0x00000000fffff984 */ /* 0x000fe20000000800 */
[----:B------:R-:W-:Y:S01]  /*2460*/  @!PT LDS RZ, [RZ] ;  /* 0x00000000fffff984 */ /* 0x000fe20000000800 */
[----:B------:R-:W-:Y:S01]  /*2470*/  @!PT LDS RZ, [RZ] ;  /* 0x00000000fffff984 */ /* 0x000fe20000000800 */
[----:B------:R3:W-:Y:S06]  /*2480*/  MEMBAR.ALL.CTA ;  /* 0x0000000000007992 */ /* 0x0007ec0000008000 */
[----:B---3--:R-:W3:Y:S01]  /*2490*/  FENCE.VIEW.ASYNC.S ;  /* 0x00000000000073c6 */ /* 0x008ee20000000000 */
[----:B--2---:R-:W-:-:S13]  /*24a0*/  LOP3.LUT P0, RZ, R6, 0x1, RZ, 0xc0, !PT ;  /* 0x0000000106ff7812 */ /* 0x004fda000780c0ff */
[----:B---3--:R-:W-:Y:S01]  /*24b0*/  VOTEU.ANY UP1, P0 ;  /* 0x0000000000ff7886 */ /* 0x008fe20000020100 */
[----:B------:R-:W-:-:S13]  /*24c0*/  PLOP3.LUT P0, PT, PT, PT, UP1, 0x80, 0x8 ;  /* 0x000000000008781c */ /* 0x000fda0003f0f018 */
[----:B-1----:R-:W-:Y:S02]  /*24d0*/  @P0 LOP3.LUT R0, R5, 0xffff, RZ, 0xc0, !PT ;  /* 0x0000ffff05000812 */ /* 0x002fe400078ec0ff */
[----:B------:R-:W-:Y:S02]  /*24e0*/  @P0 MOV R2, R4 ;  /* 0x0000000400020202 */ /* 0x000fe40000000f00 */
[----:B------:R-:W-:Y:S01]  /*24f0*/  @P0 R2UR UR5, R0 ;  /* 0x00000000000502ca */ /* 0x000fe200000e0000 */
[----:B------:R-:W-:Y:S01]  /*2500*/  VIADD R0, R3, 0xa0 ;  /* 0x000000a003007836 */ /* 0x000fe20000000000 */
[----:B------:R-:W-:Y:S02]  /*2510*/  @P0 SHF.R.U32.HI R4, RZ, 0x10, R5 ;  /* 0x00000010ff040819 */ /* 0x000fe40000011605 */
[----:B------:R-:W-:Y:S02]  /*2520*/  @P0 R2UR UR8, R2 ;  /* 0x00000000020802ca */ /* 0x000fe400000e0000 */
[----:B------:R-:W-:-:S02]  /*2530*/  PRMT R0, RZ, 0x654, R0 ;  /* 0x00000654ff007816 */ /* 0x000fc40000000000 */
[----:B------:R-:W-:Y:S02]  /*2540*/  @P0 R2UR UR4, R4 ;  /* 0x00000000040402ca */ /* 0x000fe400000e0000 */
[----:B------:R1:W-:Y:S03]  /*2550*/  SYNCS.ARRIVE.TRANS64.RED.A1T0 RZ, [R0+URZ], RZ ;  /* 0x000000ff00ff79a7 */ /* 0x0003e600081004ff */
[----:B------:R-:W-:-:S04]  /*2560*/  @UP1 UMOV UR38, UR5 ;  /* 0x0000000500261c82 */ /* 0x000fc80008000000 */
[----:B------:R-:W-:-:S04]  /*2570*/  @UP1 UMOV UR39, UR8 ;  /* 0x0000000800271c82 */ /* 0x000fc80008000000 */
[----:B------:R-:W-:Y:S01]  /*2580*/  @UP1 UMOV UR36, UR4 ;  /* 0x0000000400241c82 */ /* 0x000fe20008000000 */
[----:B------:R-:W-:Y:S05]  /*2590*/  BRA.U !UP0, `(.L_x_40) ;  /* 0x0000000108d47547 */ /* 0x000fea000b800000 */
[----:B------:R-:W2:Y:S01]  /*25a0*/  LDCU.128 UR12, c[0x0][0xb10] ;  /* 0x00016200ff0c77ac */ /* 0x000ea20008000c00 */
[----:B------:R-:W3:Y:S01]  /*25b0*/  LDCU UR28, c[0x0][0xb20] ;  /* 0x00016400ff1c77ac */ /* 0x000ee20008000800 */
[----:B------:R-:W4:Y:S01]  /*25c0*/  LDCU UR20, c[0x0][0xb0c] ;  /* 0x00016180ff1477ac */ /* 0x000f220008000800 */
[----:B------:R-:W1:Y:S01]  /*25d0*/  LDCU.64 UR10, c[0x0][0xb28] ;  /* 0x00016500ff0a77ac */ /* 0x000e620008000a00 */
[----:B------:R-:W-:Y:S02]  /*25e0*/  UISETP.NE.AND UP3, UPT, UR45, 0x1, UPT ;  /* 0x000000012d00788c */ /* 0x000fe4000bf65270 */
[----:B--2---:R-:W-:Y:S02]  /*25f0*/  UIMAD.WIDE.U32 UR8, UR40, UR15, URZ ;  /* 0x0000000f280872a5 */ /* 0x004fe4000f8e00ff */
[----:B------:R-:W-:Y:S02]  /*2600*/  UIMAD.WIDE.U32 UR4, UR41, UR12, URZ ;  /* 0x0000000c290472a5 */ /* 0x000fe4000f8e00ff */
[----:B------:R-:W-:-:S02]  /*2610*/  UISETP.NE.AND UP0, UPT, UR14, 0x1, UPT ;  /* 0x000000010e00788c */ /* 0x000fc4000bf05270 */
[----:B------:R-:W-:Y:S01]  /*2620*/  UIMAD.WIDE.U32 UR22, UR38, UR15, URZ ;  /* 0x0000000f261672a5 */ /* 0x000fe2000f8e00ff */
[----:B------:R-:W-:Y:S02]  /*2630*/  UMOV UR8, UR9 ;  /* 0x0000000900087c82 */ /* 0x000fe40008000000 */
[----:B------:R-:W-:Y:S01]  /*2640*/  UMOV UR4, UR5 ;  /* 0x0000000500047c82 */ /* 0x000fe20008000000 */
[----:B---3--:R-:W-:Y:S02]  /*2650*/  USHF.R.U32.HI UR8, URZ, UR28, UR8 ;  /* 0x0000001cff087299 */ /* 0x008fe40008011608 */
[----:B----4-:R-:W-:Y:S02]  /*2660*/  UISETP.NE.AND UP2, UPT, UR20, 0x1, UPT ;  /* 0x000000011400788c */ /* 0x010fe4000bf45270 */
[----:B------:R-:W-:Y:S02]  /*2670*/  USHF.R.U32.HI UR4, URZ, UR13, UR4 ;  /* 0x0000000dff047299 */ /* 0x000fe40008011604 */
[----:B------:R-:W-:-:S02]  /*2680*/  USEL UR5, UR40, UR8, !UP0 ;  /* 0x0000000828057287 */ /* 0x000fc4000c000000 */
[----:B------:R-:W-:Y:S02]  /*2690*/  USEL UR8, UR41, UR4, !UP2 ;  /* 0x0000000429087287 */ /* 0x000fe4000d000000 */
[----:B-1----:R-:W-:Y:S01]  /*26a0*/  UIMAD.WIDE.U32 UR16, UR5, UR10, URZ ;  /* 0x0000000a051072a5 */ /* 0x002fe2000f8e00ff */
[----:B------:R-:W-:Y:S01]  /*26b0*/  UMOV UR4, UR23 ;  /* 0x0000001700047c82 */ /* 0x000fe20008000000 */
[----:B------:R-:W-:Y:S02]  /*26c0*/  UIMAD.WIDE.U32 UR18, UR39, UR12, URZ ;  /* 0x0000000c271272a5 */ /* 0x000fe4000f8e00ff */
[----:B------:R-:W-:-:S03]  /*26d0*/  UIMAD.WIDE.U32 UR22, UR8, UR10, URZ ;  /* 0x0000000a081672a5 */ /* 0x000fc6000f8e00ff */
[----:B------:R-:W-:Y:S01]  /*26e0*/  UMOV UR16, UR17 ;  /* 0x0000001100107c82 */ /* 0x000fe20008000000 */
[----:B------:R-:W-:Y:S02]  /*26f0*/  USHF.R.U32.HI UR4, URZ, UR28, UR4 ;  /* 0x0000001cff047299 */ /* 0x000fe40008011604 */
[----:B------:R-:W-:Y:S01]  /*2700*/  @UP3 USHF.R.U32.HI UR5, URZ, UR11, UR16 ;  /* 0x0000000bff053299 */ /* 0x000fe20008011610 */
[----:B------:R-:W-:Y:S01]  /*2710*/  UMOV UR18, UR19 ;  /* 0x0000001300127c82 */ /* 0x000fe20008000000 */
[----:B------:R-:W-:Y:S01]  /*2720*/  UMOV UR22, UR23 ;  /* 0x0000001700167c82 */ /* 0x000fe20008000000 */
[----:B------:R-:W-:Y:S02]  /*2730*/  USHF.R.U32.HI UR13, URZ, UR13, UR18 ;  /* 0x0000000dff0d7299 */ /* 0x000fe40008011612 */
[----:B------:R-:W-:Y:S02]  /*2740*/  USEL UR4, UR38, UR4, !UP0 ;  /* 0x0000000426047287 */ /* 0x000fe4000c000000 */
[----:B------:R-:W-:-:S02]  /*2750*/  @UP3 USHF.R.U32.HI UR8, URZ, UR11, UR22 ;  /* 0x0000000bff083299 */ /* 0x000fc40008011616 */
[----:B------:R-:W-:Y:S02]  /*2760*/  UIMAD UR9, UR45, UR5, URZ ;  /* 0x000000052d0972a4 */ /* 0x000fe4000f8e02ff */
[----:B------:R-:W-:Y:S02]  /*2770*/  USEL UR5, UR39, UR13, !UP2 ;  /* 0x0000000d27057287 */ /* 0x000fe4000d000000 */
[----:B------:R-:W-:Y:S02]  /*2780*/  UIMAD UR12, UR45, UR8, URZ ;  /* 0x000000082d0c72a4 */ /* 0x000fe4000f8e02ff */
[----:B------:R-:W-:Y:S02]  /*2790*/  UISETP.GE.AND UP0, UPT, UR4, UR9, UPT ;  /* 0x000000090400728c */ /* 0x000fe4000bf06270 */
[----:B------:R-:W-:Y:S02]  /*27a0*/  UIMAD.WIDE.U32 UR16, UR4, UR10, URZ ;  /* 0x0000000a041072a5 */ /* 0x000fe4000f8e00ff */
[----:B------:R-:W-:-:S02]  /*27b0*/  UISETP.GE.OR UP0, UPT, UR5, UR12, UP0 ;  /* 0x0000000c0500728c */ /* 0x000fc40008706670 */
        /* <DEDUP_REMOVED lines=19> */
.L_x_40:
[----:B------:R-:W2:Y:S02]  /*28f0*/  LDCU UR4, c[0x0][0xb30] ;  /* 0x00016600ff0477ac */ /* 0x000ea40008000800 */
[----:B--2---:R-:W-:-:S09]  /*2900*/  UISETP.NE.AND UP0, UPT, UR4, 0x1, UPT ;  /* 0x000000010400788c */ /* 0x004fd2000bf05270 */
        /* <DEDUP_REMOVED lines=18> */
.L_x_41:
[----:B------:R-:W-:Y:S01]  /*2a30*/  VIADD R11, R11, 0x1 ;  /* 0x000000010b0b7836 */ /* 0x000fe20000000000 */
[----:B------:R-:W-:Y:S01]  /*2a40*/  R2UR UR4, R52 ;  /* 0x00000000340472ca */ /* 0x000fe200000e0000 */
[----:B------:R-:W-:Y:S01]  /*2a50*/  UIADD3 UR28, UPT, UPT, UR39, UR63, URZ ;  /* 0x0000003f271c7290 */ /* 0x000fe2000fffe0ff */
[----:B------:R-:W-:Y:S02]  /*2a60*/  PLOP3.LUT P1, PT, PT, PT, PT, 0x80, 0x8 ;  /* 0x000000000008781c */ /* 0x000fe40003f2f070 */
[----:B------:R-:W-:-:S04]  /*2a70*/  ISETP.NE.AND P0, PT, R11, 0x2, PT ;  /* 0x000000020b00780c */ /* 0x000fc80003f05270 */
[----:B-1----:R-:W-:Y:S02]  /*2a80*/  SEL R0, RZ, 0x1, P0 ;  /* 0x00000001ff007807 */ /* 0x002fe40000000000 */
[----:B------:R-:W-:Y:S02]  /*2a90*/  SEL R11, R11, RZ, P0 ;  /* 0x000000ff0b0b7207 */ /* 0x000fe40000000000 */
[----:B------:R-:W-:Y:S01]  /*2aa0*/  LOP3.LUT R10, R10, R0, RZ, 0x3c, !PT ;  /* 0x000000000a0a7212 */ /* 0x000fe200078e3cff */
[----:B------:R-:W-:Y:S01]  /*2ab0*/  UIADD3 UR20, UPT, UPT, UR38, UR4, URZ ;  /* 0x0000000426147290 */ /* 0x000fe2000fffe0ff */
[----:B------:R-:W-:Y:S11]  /*2ac0*/  BRA.U UP1, `(.L_x_42) ;  /* 0xfffffff101047547 */ /* 0x000ff6000b83ffff */
[----:B------:R-:W-:Y:S01]  /*2ad0*/  UIADD3 UR8, UPT, UPT, UR6, 0x20, URZ ;  /* 0x0000002006087890 */ /* 0x000fe2000fffe0ff */
[----:B------:R-:W-:-:S03]  /*2ae0*/  SHF.L.U32 R2, R12, 0x1f, RZ ;  /* 0x0000001f0c027819 */ /* 0x000fc600000006ff */
[----:B------:R-:W-:-:S09]  /*2af0*/  ULEA UR4, UR7, UR8, 0x3 ;  /* 0x0000000807047291 */ /* 0x000fd2000f8e18ff */
[----:B------:R-:W1:Y:S02]  /*2b00*/  SYNCS.PHASECHK.TRANS64.TRYWAIT P0, [UR4], R2 ;  /* 0x00000002ff0075a7 */ /* 0x000e640008001104 */
[----:B-1----:R-:W-:Y:S05]  /*2b10*/  @!P0 BRA `(.L_x_43) ;  /* 0x0000006400608947 */ /* 0x002fea0003800000 */
.L_x_154:
[----:B------:R-:W-:-:S04]  /*2b20*/  UIADD3 UR4, UPT, UPT, UR7, 0x1, URZ ;  /* 0x0000000107047890 */ /* 0x000fc8000fffe0ff */
[----:B------:R-:W-:-:S04]  /*2b30*/  UISETP.NE.AND UP0, UPT, UR4, 0x4, UPT ;  /* 0x000000040400788c */ /* 0x000fc8000bf05270 */
[----:B------:R-:W-:Y:S02]  /*2b40*/  USEL UR6, URZ, 0x1, UP0 ;  /* 0x00000001ff067887 */ /* 0x000fe40008000000 */
[----:B------:R-:W-:-:S04]  /*2b50*/  USEL UR4, UR4, URZ, UP0 ;  /* 0x000000ff04047287 */ /* 0x000fc80008000000 */
[----:B------:R-:W-:Y:S01]  /*2b60*/  ULEA UR5, UR4, UR8, 0x3 ;  /* 0x0000000804057291 */ /* 0x000fe2000f8e18ff */
[----:B-1----:R-:W-:-:S04]  /*2b70*/  LOP3.LUT R2, R12, UR6, RZ, 0x3c, !PT ;  /* 0x000000060c027c12 */ /* 0x002fc8000f8e3cff */
[----:B------:R-:W-:-:S04]  /*2b80*/  SHF.L.U32 R3, R2, 0x1f, RZ ;  /* 0x0000001f02037819 */ /* 0x000fc800000006ff */
[----:B------:R-:W1:Y:S02]  /*2b90*/  SYNCS.PHASECHK.TRANS64.TRYWAIT P0, [UR5], R3 ;  /* 0x00000003ff0075a7 */ /* 0x000e640008001105 */
[----:B-1----:R-:W-:Y:S05]  /*2ba0*/  @!P0 BRA `(.L_x_44) ;  /* 0x0000006400548947 */ /* 0x002fea0003800000 */
.L_x_156:
[----:B------:R-:W-:-:S04]  /*2bb0*/  UIADD3 UR4, UPT, UPT, UR4, 0x1, URZ ;  /* 0x0000000104047890 */ /* 0x000fc8000fffe0ff */
[----:B------:R-:W-:-:S04]  /*2bc0*/  UISETP.NE.AND UP0, UPT, UR4, 0x4, UPT ;  /* 0x000000040400788c */ /* 0x000fc8000bf05270 */
[----:B------:R-:W-:Y:S02]  /*2bd0*/  USEL UR6, URZ, 0x1, UP0 ;  /* 0x00000001ff067887 */ /* 0x000fe40008000000 */
[----:B------:R-:W-:-:S04]  /*2be0*/  USEL UR4, UR4, URZ, UP0 ;  /* 0x000000ff04047287 */ /* 0x000fc80008000000 */
[----:B------:R-:W-:Y:S01]  /*2bf0*/  ULEA UR5, UR4, UR8, 0x3 ;  /* 0x0000000804057291 */ /* 0x000fe2000f8e18ff */
[----:B------:R-:W-:-:S04]  /*2c00*/  LOP3.LUT R2, R2, UR6, RZ, 0x3c, !PT ;  /* 0x0000000602027c12 */ /* 0x000fc8000f8e3cff */
[----:B-1----:R-:W-:-:S04]  /*2c10*/  SHF.L.U32 R3, R2, 0x1f, RZ ;  /* 0x0000001f02037819 */ /* 0x002fc800000006ff */
[----:B------:R-:W1:Y:S02]  /*2c20*/  SYNCS.PHASECHK.TRANS64.TRYWAIT P0, [UR5], R3 ;  /* 0x00000003ff0075a7 */ /* 0x000e640008001105 */
[----:B-1----:R-:W-:Y:S05]  /*2c30*/  @!P0 BRA `(.L_x_45) ;  /* 0x0000006400488947 */ /* 0x002fea0003800000 */
.L_x_158:
[----:B------:R-:W-:-:S04]  /*2c40*/  UIADD3 UR4, UPT, UPT, UR4, 0x1, URZ ;  /* 0x0000000104047890 */ /* 0x000fc8000fffe0ff */
[----:B------:R-:W-:-:S04]  /*2c50*/  UISETP.NE.AND UP0, UPT, UR4, 0x4, UPT ;  /* 0x000000040400788c */ /* 0x000fc8000bf05270 */
[----:B------:R-:W-:Y:S02]  /*2c60*/  USEL UR5, URZ, 0x1, UP0 ;  /* 0x00000001ff057887 */ /* 0x000fe40008000000 */
[----:B------:R-:W-:-:S04]  /*2c70*/  USEL UR4, UR4, URZ, UP0 ;  /* 0x000000ff04047287 */ /* 0x000fc80008000000 */
[----:B------:R-:W-:Y:S01]  /*2c80*/  ULEA UR4, UR4, UR8, 0x3 ;  /* 0x0000000804047291 */ /* 0x000fe2000f8e18ff */
[----:B------:R-:W-:-:S04]  /*2c90*/  LOP3.LUT R2, R2, UR5, RZ, 0x3c, !PT ;  /* 0x0000000502027c12 */ /* 0x000fc8000f8e3cff */
[----:B------:R-:W-:Y:S01]  /*2ca0*/  SHF.L.U32 R2, R2, 0x1f, RZ ;  /* 0x0000001f02027819 */ /* 0x000fe200000006ff */
[----:B-1----:R-:W-:-:S07]  /*2cb0*/  IMAD.U32 R0, RZ, RZ, UR4 ;  /* 0x00000004ff007e24 */ /* 0x002fce000f8e00ff */
.L_x_46:
[----:B-1----:R1:W2:Y:S02]  /*2cc0*/  SYNCS.PHASECHK.TRANS64.TRYWAIT P0, [R0+URZ], R2 ;  /* 0x00000002000075a7 */ /* 0x0022a400080011ff */
[----:B--2---:R-:W-:Y:S05]  /*2cd0*/  @!P0 NANOSLEEP.SYNCS 0x989680 ;  /* 0x009896800000895d */ /* 0x004fea0003900000 */
[----:B------:R-:W2:Y:S02]  /*2ce0*/  @!P0 SYNCS.PHASECHK.TRANS64 P0, [R0+URZ], R2 ;  /* 0x00000002000085a7 */ /* 0x000ea400080010ff */
[----:B--2---:R-:W-:Y:S05]  /*2cf0*/  @P0 EXIT ;  /* 0x000000000000094d */ /* 0x004fea0003800000 */
[----:B------:R-:W-:Y:S05]  /*2d00*/  BRA `(.L_x_46) ;  /* 0xfffffffc00ec7947 */ /* 0x000fea000383ffff */
.L_x_22:
[----:B------:R-:W-:-:S04]  /*2d10*/  UISETP.NE.AND UP0, UPT, UR47, URZ, UPT ;  /* 0x000000ff2f00728c */ /* 0x000fc8000bf05270 */
[----:B------:R-:W-:-:S09]  /*2d20*/  UISETP.NE.OR UP0, UPT, UR25, 0x1, UP0 ;  /* 0x000000011900788c */ /* 0x000fd20008705670 */
[----:B------:R-:W-:Y:S05]  /*2d30*/  BRA.U UP0, `(.L_x_47) ;  /* 0x0000000500487547 */ /* 0x000fea000b800000 */
[----:B------:R-:W-:Y:S01]  /*2d40*/  ISETP.GE.U32.AND P2, PT, R0, 0x8, PT ;  /* 0x000000080000780c */ /* 0x000fe20003f46070 */
[----:B------:R-:W-:Y:S01]  /*2d50*/  IMAD.MOV.U32 R12, RZ, RZ, 0x1 ;  /* 0x00000001ff0c7424 */ /* 0x000fe200078e00ff */
[----:B------:R-:W-:Y:S02]  /*2d60*/  CS2R R10, SRZ ;  /* 0x00000000000a7805 */ /* 0x000fe4000001ff00 */
[----:B------:R-:W-:Y:S01]  /*2d70*/  CS2R R8, SRZ ;  /* 0x0000000000087805 */ /* 0x000fe2000001ff00 */
[----:B------:R-:W-:Y:S01]  /*2d80*/  UMOV UR6, 0x400 ;  /* 0x0000040000067882 */ /* 0x000fe20000000000 */
[----:B------:R-:W-:Y:S01]  /*2d90*/  UMOV UR5, URZ ;  /* 0x000000ff00057c82 */ /* 0x000fe20008000000 */
[----:B------:R-:W-:-:S12]  /*2da0*/  ULEA UR6, UR47, UR6, 0x18 ;  /* 0x000000062f067291 */ /* 0x000fd8000f8ec0ff */
.L_x_51:
[----:B------:R-:W-:Y:S02]  /*2db0*/  LEA R2, R8, UR6, 0x3 ;  /* 0x0000000608027c11 */ /* 0x000fe4000f8e18ff */
[----:B------:R-:W-:-:S03]  /*2dc0*/  SHF.L.U32 R4, R9, 0x1f, RZ ;  /* 0x0000001f09047819 */ /* 0x000fc600000006ff */
[----:B------:R-:W-:Y:S01]  /*2dd0*/  VIADD R5, R2, 0x100 ;  /* 0x0000010002057836 */ /* 0x000fe20000000000 */
[----:B------:R-:W2:Y:S02]  /*2de0*/  SYNCS.PHASECHK.TRANS64.TRYWAIT P0, [R2+URZ+0xf0], R4 ;  /* 0x0000f004020075a7 */ /* 0x000ea400080011ff */
[----:B--2---:R-:W-:Y:S05]  /*2df0*/  @!P0 BRA `(.L_x_48) ;  /* 0x0000006000f08947 */ /* 0x004fea0003800000 */
.L_x_159:
[----:B------:R-:W-:Y:S01]  /*2e00*/  ULEA UR4, UR5, UR6, 0x3 ;  /* 0x0000000605047291 */ /* 0x000fe2000f8e18ff */
[----:B--2---:R-:W-:Y:S01]  /*2e10*/  PRMT R2, RZ, 0x654, R5 ;  /* 0x00000654ff027816 */ /* 0x004fe20000000005 */
[----:B------:R-:W-:Y:S01]  /*2e20*/  @!P2 IMAD.MOV.U32 R4, RZ, RZ, 0x10 ;  /* 0x00000010ff04a424 */ /* 0x000fe200078e00ff */
[----:B------:R-:W-:Y:S01]  /*2e30*/  SHF.L.U32 R5, R12, 0x1f, RZ ;  /* 0x0000001f0c057819 */ /* 0x000fe200000006ff */
[----:B------:R-:W-:Y:S01]  /*2e40*/  UIADD3 UR7, UPT, UPT, UR4, 0x90, URZ ;  /* 0x0000009004077890 */ /* 0x000fe2000fffe0ff */
[----:B------:R2:W-:Y:S05]  /*2e50*/  SYNCS.ARRIVE.TRANS64.RED.A1T0 RZ, [R2+URZ], RZ ;  /* 0x000000ff02ff79a7 */ /* 0x0005ea00081004ff */
[----:B------:R-:W-:Y:S01]  /*2e60*/  IMAD.U32 R6, RZ, RZ, UR7 ;  /* 0x00000007ff067e24 */ /* 0x000fe2000f8e00ff */
[----:B------:R-:W3:Y:S04]  /*2e70*/  SYNCS.PHASECHK.TRANS64.TRYWAIT P0, [UR4+0xa0], R5 ;  /* 0x0000a005ff0075a7 */ /* 0x000ee80008001104 */
[----:B------:R-:W-:Y:S01]  /*2e80*/  PRMT R6, R0, 0x654, R6 ;  /* 0x0000065400067816 */ /* 0x000fe20000000006 */
[----:B--23--:R-:W-:Y:S06]  /*2e90*/  @!P0 BRA `(.L_x_49) ;  /* 0x0000006000dc8947 */ /* 0x00cfec0003800000 */
.L_x_161:
[----:B------:R-:W-:Y:S01]  /*2ea0*/  ULEA UR8, UR5, UR6, 0x4 ;  /* 0x0000000605087291 */ /* 0x000fe2000f8e20ff */
[----:B------:R-:W-:Y:S01]  /*2eb0*/  SEL R3, R6, R3, !P2 ;  /* 0x0000000306037207 */ /* 0x000fe20005000000 */
[----:B------:R-:W-:Y:S01]  /*2ec0*/  UIADD3 UR9, UPT, UPT, UR4, 0x90, URZ ;  /* 0x0000009004097890 */ /* 0x000fe2000fffe0ff */
[----:B--2---:R-:W-:Y:S01]  /*2ed0*/  LEA R2, R11, UR6, 0x3 ;  /* 0x000000060b027c11 */ /* 0x004fe2000f8e18ff */
[----:B------:R-:W-:Y:S01]  /*2ee0*/  UIADD3 UR8, UPT, UPT, UR8, 0x120, URZ ;  /* 0x0000012008087890 */ /* 0x000fe2000fffe0ff */
[----:B------:R2:W-:Y:S01]  /*2ef0*/  @!P2 SYNCS.ARRIVE.TRANS64.RED RZ, [R3+URZ], R4 ;  /* 0x0000000403ffa9a7 */ /* 0x0005e200080004ff */
[----:B------:R-:W-:Y:S01]  /*2f00*/  UIADD3 UR4, UPT, UPT, UR5, 0x1, URZ ;  /* 0x0000000105047890 */ /* 0x000fe2000fffe0ff */
[----:B------:R-:W-:-:S03]  /*2f10*/  VIADD R8, R8, 0x1 ;  /* 0x0000000108087836 */ /* 0x000fc60000000000 */
[----:B------:R-:W-:Y:S02]  /*2f20*/  UISETP.NE.AND UP0, UPT, UR4, 0x2, UPT ;  /* 0x000000020400788c */ /* 0x000fe4000bf05270 */
[----:B------:R-:W-:Y:S01]  /*2f30*/  ISETP.NE.AND P0, PT, R8, 0x2, PT ;  /* 0x000000020800780c */ /* 0x000fe20003f05270 */
[----:B------:R-:W-:Y:S06]  /*2f40*/  UGETNEXTWORKID.BROADCAST [UR8], [UR9] ;  /* 0x00000000080073ca */ /* 0x000fec0008000100 */
[----:B------:R-:W-:Y:S02]  /*2f50*/  USEL UR7, URZ, 0x1, UP0 ;  /* 0x00000001ff077887 */ /* 0x000fe40008000000 */
[----:B------:R-:W-:-:S04]  /*2f60*/  USEL UR5, UR4, URZ, UP0 ;  /* 0x000000ff04057287 */ /* 0x000fc80008000000 */
[----:B------:R-:W-:Y:S02]  /*2f70*/  LOP3.LUT R12, R12, UR7, RZ, 0x3c, !PT ;  /* 0x000000070c0c7c12 */ /* 0x000fe4000f8e3cff */
[----:B--2---:R-:W-:-:S04]  /*2f80*/  SHF.L.U32 R4, R10, 0x1f, RZ ;  /* 0x0000001f0a047819 */ /* 0x004fc800000006ff */
[----:B------:R-:W2:Y:S02]  /*2f90*/  SYNCS.PHASECHK.TRANS64.TRYWAIT P1, [R2+URZ+0x90], R4 ;  /* 0x00009004020075a7 */ /* 0x000ea400080211ff */
[----:B--2---:R-:W-:Y:S05]  /*2fa0*/  @!P1 BRA `(.L_x_50) ;  /* 0x0000006000b09947 */ /* 0x004fea0003800000 */
.L_x_162:
[C---:B--2---:R-:W-:Y:S01]  /*2fb0*/  LEA R4, R11.reuse, UR6, 0x4 ;  /* 0x000000060b047c11 */ /* 0x044fe2000f8e20ff */
[----:B------:R-:W-:Y:S01]  /*2fc0*/  VIADD R2, R2, 0xa0 ;  /* 0x000000a002027836 */ /* 0x000fe20000000000 */
[----:B------:R-:W-:Y:S01]  /*2fd0*/  SEL R8, R8, RZ, P0 ;  /* 0x000000ff08087207 */ /* 0x000fe20000000000 */
[----:B------:R-:W-:-:S03]  /*2fe0*/  VIADD R11, R11, 0x1 ;  /* 0x000000010b0b7836 */ /* 0x000fc60000000000 */
[----:B------:R-:W2:Y:S01]  /*2ff0*/  LDS.128 R4, [R4+0x120] ;  /* 0x0001200004047984 */ /* 0x000ea20000000c00 */
[----:B------:R-:W-:Y:S02]  /*3000*/  PRMT R2, RZ, 0x654, R2 ;  /* 0x00000654ff027816 */ /* 0x000fe40000000002 */
[C---:B------:R-:W-:Y:S01]  /*3010*/  ISETP.NE.AND P1, PT, R11.reuse, 0x2, PT ;  /* 0x000000020b00780c */ /* 0x040fe20003f25270 */
[----:B------:R-:W-:Y:S01]  /*3020*/  @!PT LDS RZ, [RZ] ;  /* 0x00000000fffff984 */ /* 0x000fe20000000800 */
[----:B------:R-:W-:Y:S01]  /*3030*/  @!PT LDS RZ, [RZ] ;  /* 0x00000000fffff984 */ /* 0x000fe20000000800 */
[----:B------:R-:W-:Y:S01]  /*3040*/  @!PT LDS RZ, [RZ] ;  /* 0x00000000fffff984 */ /* 0x000fe20000000800 */
[----:B------:R-:W-:Y:S01]  /*3050*/  @!PT LDS RZ, [RZ] ;  /* 0x00000000fffff984 */ /* 0x000fe20000000800 */
[----:B------:R3:W-:Y:S06]  /*3060*/  MEMBAR.ALL.CTA ;  /* 0x0000000000007992 */ /* 0x0007ec0000008000 */
[----:B---3--:R-:W3:Y:S01]  /*3070*/  FENCE.VIEW.ASYNC.S ;  /* 0x00000000000073c6 */ /* 0x008ee20000000000 */
[----:B------:R-:W-:Y:S01]  /*3080*/  SEL R11, R11, RZ, P1 ;  /* 0x000000ff0b0b7207 */ /* 0x000fe20000800000 */
[----:B---3--:R3:W-:Y:S01]  /*3090*/  SYNCS.ARRIVE.TRANS64.RED.A1T0 RZ, [R2+URZ], RZ ;  /* 0x000000ff02ff79a7 */ /* 0x0087e200081004ff */
[----:B--2---:R-:W-:-:S02]  /*30a0*/  LOP3.LUT P3, RZ, R6, 0x1, RZ, 0xc0, !PT ;  /* 0x0000000106ff7812 */ /* 0x004fc4000786c0ff */
[----:B------:R-:W-:-:S04]  /*30b0*/  SEL R4, RZ, 0x1, P1 ;  /* 0x00000001ff047807 */ /* 0x000fc80000800000 */
[----:B------:R-:W-:Y:S02]  /*30c0*/  LOP3.LUT R10, R10, R4, RZ, 0x3c, !PT ;  /* 0x000000040a0a7212 */ /* 0x000fe400078e3cff */
[----:B---3--:R-:W-:-:S04]  /*30d0*/  SEL R2, RZ, 0x1, P0 ;  /* 0x00000001ff027807 */ /* 0x008fc80000000000 */
[----:B------:R-:W-:Y:S01]  /*30e0*/  LOP3.LUT R9, R9, R2, RZ, 0x3c, !PT ;  /* 0x0000000209097212 */ /* 0x000fe200078e3cff */
[----:B------:R-:W-:Y:S06]  /*30f0*/  @P3 BRA `(.L_x_51) ;  /* 0xfffffffc002c3947 */ /* 0x000fec000383ffff */
[----:B------:R-:W-:Y:S01]  /*3100*/  ULEA UR4, UR5, UR6, 0x3 ;  /* 0x0000000605047291 */ /* 0x000fe2000f8e18ff */
[----:B------:R-:W-:-:S08]  /*3110*/  SHF.L.U32 R2, R12, 0x1f, RZ ;  /* 0x0000001f0c027819 */ /* 0x000fd000000006ff */
[----:B------:R-:W2:Y:S02]  /*3120*/  SYNCS.PHASECHK.TRANS64 P0, [UR4+0xa0], R2 ;  /* 0x0000a002ff0075a7 */ /* 0x000ea40008001004 */
[----:B--2---:R-:W-:Y:S05]  /*3130*/  @P0 BRA `(.L_x_52) ;  /* 0x0000000000080947 */ /* 0x004fea0003800000 */
[----:B------:R-:W2:Y:S02]  /*3140*/  SYNCS.PHASECHK.TRANS64.TRYWAIT P0, [UR4+0xa0], R2 ;  /* 0x0000a002ff0075a7 */ /* 0x000ea40008001104 */
[----:B--2---:R-:W-:Y:S05]  /*3150*/  @!P0 BRA `(.L_x_53) ;  /* 0x0000006000588947 */ /* 0x004fea0003800000 */
.L_x_52:
[----:B------:R-:W-:-:S04]  /*3160*/  UIADD3 UR7, UPT, UPT, UR5, 0x1, URZ ;  /* 0x0000000105077890 */ /* 0x000fc8000fffe0ff */
[----:B------:R-:W-:-:S04]  /*3170*/  UISETP.NE.AND UP0, UPT, UR7, 0x2, UPT ;  /* 0x000000020700788c */ /* 0x000fc8000bf05270 */
[----:B------:R-:W-:Y:S02]  /*3180*/  USEL UR8, URZ, 0x1, UP0 ;  /* 0x00000001ff087887 */ /* 0x000fe40008000000 */
[----:B------:R-:W-:-:S04]  /*3190*/  USEL UR7, UR7, URZ, UP0 ;  /* 0x000000ff07077287 */ /* 0x000fc80008000000 */
[----:B------:R-:W-:Y:S01]  /*31a0*/  ULEA UR7, UR7, UR6, 0x3 ;  /* 0x0000000607077291 */ /* 0x000fe2000f8e18ff */
[----:B--2---:R-:W-:-:S04]  /*31b0*/  LOP3.LUT R2, R12, UR8, RZ, 0x3c, !PT ;  /* 0x000000080c027c12 */ /* 0x004fc8000f8e3cff */
[----:B------:R-:W-:-:S04]  /*31c0*/  SHF.L.U32 R0, R2, 0x1f, RZ ;  /* 0x0000001f02007819 */ /* 0x000fc800000006ff */
[----:B------:R-:W2:Y:S02]  /*31d0*/  SYNCS.PHASECHK.TRANS64 P0, [UR7+0xa0], R0 ;  /* 0x0000a000ff0075a7 */ /* 0x000ea40008001007 */
[----:B-12---:R-:W-:Y:S05]  /*31e0*/  @P0 EXIT ;  /* 0x000000000000094d */ /* 0x006fea0003800000 */
[----:B------:R-:W-:Y:S02]  /*31f0*/  SHF.L.U32 R2, R2, 0x1f, RZ ;  /* 0x0000001f02027819 */ /* 0x000fe400000006ff */
[----:B------:R-:W-:-:S07]  /*3200*/  MOV R0, UR7 ;  /* 0x0000000700007c02 */ /* 0x000fce0008000f00 */
.L_x_54:
[----:B-1----:R1:W2:Y:S02]  /*3210*/  SYNCS.PHASECHK.TRANS64.TRYWAIT P0, [R0+URZ+0xa0], R2 ;  /* 0x0000a002000075a7 */ /* 0x0022a400080011ff */
[----:B--2---:R-:W-:Y:S05]  /*3220*/  @!P0 NANOSLEEP.SYNCS 0x989680 ;  /* 0x009896800000895d */ /* 0x004fea0003900000 */
[----:B------:R-:W2:Y:S02]  /*3230*/  @!P0 SYNCS.PHASECHK.TRANS64 P0, [R0+URZ+0xa0], R2 ;  /* 0x0000a002000085a7 */ /* 0x000ea400080010ff */
[----:B--2---:R-:W-:Y:S05]  /*3240*/  @P0 EXIT ;  /* 0x000000000000094d */ /* 0x004fea0003800000 */
[----:B------:R-:W-:Y:S05]  /*3250*/  BRA `(.L_x_54) ;  /* 0xfffffffc00ec7947 */ /* 0x000fea000383ffff */
.L_x_47:
[----:B------:R-:W-:Y:S05]  /*3260*/  BRA.U UP6, `(.L_x_55) ;  /* 0x0000001106d47547 */ /* 0x000fea000b800000 */
[----:B------:R-:W-:Y:S01]  /*3270*/  UMOV UR4, 0x40 ;  /* 0x0000004000047882 */ /* 0x000fe20000000000 */
[----:B------:R-:W-:Y:S01]  /*3280*/  NOP ;  /* 0x0000000000007918 */ /* 0x000fe20000000000 */
[----:B------:R-:W-:Y:S01]  /*3290*/  ULEA UR5, UR47, UR4, 0x18 ;  /* 0x000000042f057291 */ /* 0x000fe2000f8ec0ff */
[----:B------:R-:W-:Y:S02]  /*32a0*/  UMOV UR6, 0x400 ;  /* 0x0000040000067882 */ /* 0x000fe40000000000 */
[----:B------:R-:W-:-:S06]  /*32b0*/  ULEA UR6, UR47, UR6, 0x18 ;  /* 0x000000062f067291 */ /* 0x000fcc000f8ec0ff */
[----:B------:R-:W2:Y:S02]  /*32c0*/  LDS.U8 R0, [UR5+0x1c] ;  /* 0x00001c05ff007984 */ /* 0x000ea40008000000 */
[----:B--2---:R-:W-:-:S13]  /*32d0*/  ISETP.NE.AND P0, PT, R0, RZ, PT ;  /* 0x000000ff0000720c */ /* 0x004fda0003f05270 */
[----:B------:R-:W-:Y:S05]  /*32e0*/  @P0 BRA `(.L_x_56) ;  /* 0x0000000400080947 */ /* 0x000fea0003800000 */
[----:B------:R-:W-:Y:S02]  /*32f0*/  UISETP.NE.U32.AND UP1, UPT, UR46, 0x1, UPT ;  /* 0x000000012e00788c */ /* 0x000fe4000bf25070 */
[----:B------:R-:W-:-:S07]  /*3300*/  UIADD3 UR7, UPT, UPT, UR5, 0x8, URZ ;  /* 0x0000000805077890 */ /* 0x000fce000fffe0ff */
[----:B------:R-:W-:Y:S05]  /*3310*/  BRA.U !UP1, `(.L_x_57) ;  /* 0x00000001099c7547 */ /* 0x000fea000b800000 */
[----:B------:R-:W-:Y:S01]  /*3320*/  ELECT P0, URZ, PT ;  /* 0x0000000000ff782f */ /* 0x000fe20003800000 */
[----:B------:R-:W-:-:S12]  /*3330*/  BSSY B0, `(.L_x_57) ;  /* 0x0000025000007945 */ /* 0x000fd80003800000 */
[----:B------:R-:W-:Y:S05]  /*3340*/  @!P0 BRA `(.L_x_58) ;  /* 0x00000000008c8947 */ /* 0x000fea0003800000 */
[----:B------:R-:W-:-:S05]  /*3350*/  UMOV UR4, 0x10 ;  /* 0x0000001000047882 */ /* 0x000fca0000000000 */
[----:B------:R-:W-:Y:S04]  /*3360*/  DEPBAR.LE SB2, 0x36 ;  /* 0x0000ad800000791a */ /* 0x000fe80000000000 */
[----:B------:R-:W2:Y:S02]  /*3370*/  UTCATOMSWS.2CTA.FIND_AND_SET.ALIGN UP0, UR4, UR4 ;  /* 0x00000004000475e3 */ /* 0x000ea40008200800 */
[----:B--2---:R-:W-:Y:S01]  /*3380*/  MOV R10, UR4 ;  /* 0x00000004000a7c02 */ /* 0x004fe20008000f00 */
[----:B------:R-:W-:Y:S06]  /*3390*/  BRA.U UP0, `(.L_x_59) ;  /* 0x0000000100187547 */ /* 0x000fec000b800000 */
.L_x_60:
[----:B------:R-:W-:Y:S05]  /*33a0*/  NANOSLEEP 0x64 ;  /* 0x000000640000795d */ /* 0x000fea0003800000 */
[----:B------:R-:W-:-:S05]  /*33b0*/  UMOV UR4, 0x10 ;  /* 0x0000001000047882 */ /* 0x000fca0000000000 */
[----:B------:R-:W-:Y:S04]  /*33c0*/  DEPBAR.LE SB2, 0x36 ;  /* 0x0000ad800000791a */ /* 0x000fe80000000000 */
[----:B------:R-:W2:Y:S02]  /*33d0*/  UTCATOMSWS.2CTA.FIND_AND_SET.ALIGN UP0, UR4, UR4 ;  /* 0x00000004000475e3 */ /* 0x000ea40008200800 */
[----:B--2---:R-:W-:Y:S01]  /*33e0*/  MOV R10, UR4 ;  /* 0x00000004000a7c02 */ /* 0x004fe20008000f00 */
[----:B------:R-:W-:Y:S05]  /*33f0*/  BRA.U !UP0, `(.L_x_60) ;  /* 0xfffffffd08e87547 */ /* 0x000fea000b83ffff */
.L_x_59:
[----:B------:R-:W2:Y:S01]  /*3400*/  LDS R6, [UR5+0x10] ;  /* 0x00001005ff067984 */ /* 0x000ea20008000800 */
[----:B------:R-:W-:Y:S01]  /*3410*/  IMAD.U32 R0, RZ, RZ, UR6 ;  /* 0x00000006ff007e24 */ /* 0x000fe2000f8e00ff */
[----:B------:R-:W-:-:S03]  /*3420*/  MOV R4, UR48 ;  /* 0x0000003000047c02 */ /* 0x000fc60008000f00 */
[----:B------:R-:W-:Y:S01]  /*3430*/  VIADD R0, R0, 0x140 ;  /* 0x0000014000007836 */ /* 0x000fe20000000000 */
[----:B--2---:R-:W-:-:S04]  /*3440*/  SHF.L.U32 R6, R6, 0x1f, RZ ;  /* 0x0000001f06067819 */ /* 0x004fc800000006ff */
[----:B------:R-:W2:Y:S02]  /*3450*/  SYNCS.PHASECHK.TRANS64.TRYWAIT P0, [UR5+0x8], R6 ;  /* 0x00000806ff0075a7 */ /* 0x000ea40008001105 */
[----:B--2---:R-:W-:Y:S05]  /*3460*/  @P0 BRA `(.L_x_61) ;  /* 0x0000000000080947 */ /* 0x004fea0003800000 */
[----:B------:R-:W2:Y:S02]  /*3470*/  SYNCS.PHASECHK.TRANS64.TRYWAIT P0, [UR5+0x8], R6 ;  /* 0x00000806ff0075a7 */ /* 0x000ea40008001105 */
[----:B--2---:R-:W-:Y:S05]  /*3480*/  @!P0 BRA `(.L_x_62) ;  /* 0x0000005c00a48947 */ /* 0x004fea0003800000 */
.L_x_61:
[----:B------:R-:W-:Y:S01]  /*3490*/  PRMT R4, R4, 0x654, R0 ;  /* 0x0000065404047816 */ /* 0x000fe20000000000 */
[----:B------:R-:W-:Y:S01]  /*34a0*/  HFMA2 R0, -RZ, RZ, 0, 5.9604644775390625e-08 ;  /* 0x00000001ff007431 */ /* 0x000fe200000001ff */
[----:B------:R-:W-:Y:S01]  /*34b0*/  UPRMT UR4, UR48, 0x654, UR7 ;  /* 0x0000065430047896 */ /* 0x000fe20008000007 */
[----:B------:R-:W-:Y:S02]  /*34c0*/  IMAD.MOV.U32 R8, RZ, RZ, 0xffff ;  /* 0x0000ffffff087424 */ /* 0x000fe400078e00ff */
[----:B--2---:R-:W-:Y:S02]  /*34d0*/  IMAD.MOV.U32 R6, RZ, RZ, 0x4 ;  /* 0x00000004ff067424 */ /* 0x004fe400078e00ff */
[----:B------:R-:W-:Y:S01]  /*34e0*/  IMAD.SHL.U32 R9, R10, 0x20, RZ ;  /* 0x000000200a097824 */ /* 0x000fe200078e00ff */
[----:B------:R-:W-:Y:S02]  /*34f0*/  MOV R5, UR4 ;  /* 0x0000000400057c02 */ /* 0x000fe40008000f00 */
[-C--:B------:R-:W-:Y:S01]  /*3500*/  SHF.L.U32 R8, R8, R10.reuse, RZ ;  /* 0x0000000a08087219 */ /* 0x080fe200000006ff */
[----:B------:R2:W-:Y:S01]  /*3510*/  SYNCS.ARRIVE.TRANS64.RED RZ, [UR4], R6 ;  /* 0x00000006ffff79a7 */ /* 0x0005e20008000404 */
[----:B------:R-:W-:Y:S01]  /*3520*/  SHF.L.U32 R7, R0, R10, RZ ;  /* 0x0000000a00077219 */ /* 0x000fe200000006ff */
[----:B------:R2:W-:Y:S04]  /*3530*/  STS [UR6+0x140], R9 ;  /* 0x00014009ff007988 */ /* 0x0005e80008000806 */
[----:B------:R2:W-:Y:S04]  /*3540*/  STAS [R4.64], R10 ;  /* 0x0000000a04007dbd */ /* 0x0005e8000c0008ff */
[----:B------:R2:W-:Y:S04]  /*3550*/  ATOMS.OR RZ, [UR5+0x14], R8 ;  /* 0x00001408ffff798c */ /* 0x0005e8000b000005 */
[----:B------:R2:W-:Y:S04]  /*3560*/  ATOMS.OR RZ, [UR5+0x18], R7 ;  /* 0x00001807ffff798c */ /* 0x0005e8000b000005 */
[----:B------:R2:W-:Y:S02]  /*3570*/  ATOMS.XOR RZ, [UR5+0x10], R0 ;  /* 0x00001000ffff798c */ /* 0x0005e4000b800005 */
.L_x_58:
[----:B-1----:R-:W-:Y:S05]  /*3580*/  BSYNC B0 ;  /* 0x0000000000007941 */ /* 0x002fea0003800000 */
.L_x_57:
[----:B------:R-:W-:Y:S05]  /*3590*/  BRA.U UP1, `(.L_x_63) ;  /* 0x00000001016c7547 */ /* 0x000fea000b800000 */
[----:B------:R-:W-:-:S03]  /*35a0*/  UMOV UR4, 0xffffffff ;  /* 0xffffffff00047882 */ /* 0x000fc60000000000 */
[----:B------:R-:W-:Y:S05]  /*35b0*/  BRA.DIV UR4, `(.L_x_64) ;  /* 0x0000005e04707947 */ /* 0x000fea000b800000 */
[----:B------:R-:W-:-:S13]  /*35c0*/  ELECT P6, URZ, PT ;  /* 0x0000000000ff782f */ /* 0x000fda00038c0000 */
.L_x_166:
[----:B------:R-:W-:Y:S05]  /*35d0*/  @!P6 BRA `(.L_x_63) ;  /* 0x00000000005ce947 */ /* 0x000fea0003800000 */
[----:B--2---:R-:W2:Y:S02]  /*35e0*/  LDS R4, [UR5+0x10] ;  /* 0x00001005ff047984 */ /* 0x004ea40008000800 */
[----:B--2---:R-:W-:-:S04]  /*35f0*/  SHF.L.U32 R4, R4, 0x1f, RZ ;  /* 0x0000001f04047819 */ /* 0x004fc800000006ff */
[----:B------:R-:W2:Y:S02]  /*3600*/  SYNCS.PHASECHK.TRANS64.TRYWAIT P0, [UR5+0x8], R4 ;  /* 0x00000804ff0075a7 */ /* 0x000ea40008001105 */
[----:B--2---:R-:W-:Y:S05]  /*3610*/  @P0 BRA `(.L_x_65) ;  /* 0x0000000000080947 */ /* 0x004fea0003800000 */
[----:B------:R-:W2:Y:S02]  /*3620*/  SYNCS.PHASECHK.TRANS64.TRYWAIT P0, [UR5+0x8], R4 ;  /* 0x00000804ff0075a7 */ /* 0x000ea40008001105 */
[----:B--2---:R-:W-:Y:S05]  /*3630*/  @!P0 BRA `(.L_x_66) ;  /* 0x0000005c00708947 */ /* 0x004fea0003800000 */
.L_x_65:
[----:B------:R-:W3:Y:S01]  /*3640*/  LDS R6, [UR6+0x140] ;  /* 0x00014006ff067984 */ /* 0x000ee20008000800 */
[----:B--2---:R-:W-:Y:S02]  /*3650*/  HFMA2 R0, -RZ, RZ, 0, 5.9604644775390625e-08 ;  /* 0x00000001ff007431 */ /* 0x004fe400000001ff */
[----:B------:R-:W-:Y:S01]  /*3660*/  IMAD.MOV.U32 R4, RZ, RZ, 0xffff ;  /* 0x0000ffffff047424 */ /* 0x000fe200078e00ff */
[----:B------:R-:W-:Y:S01]  /*3670*/  UPRMT UR4, UR48, 0x654, UR7 ;  /* 0x0000065430047896 */ /* 0x000fe20008000007 */
[----:B---3--:R-:W-:-:S03]  /*3680*/  IMAD.SHL.U32 R5, R6, 0x20, RZ ;  /* 0x0000002006057824 */ /* 0x008fc600078e00ff */
[-C--:B------:R-:W-:Y:S02]  /*3690*/  SHF.L.U32 R4, R4, R6.reuse, RZ ;  /* 0x0000000604047219 */ /* 0x080fe400000006ff */
[----:B------:R-:W-:Y:S01]  /*36a0*/  SHF.L.U32 R6, R0, R6, RZ ;  /* 0x0000000600067219 */ /* 0x000fe200000006ff */
[----:B------:R3:W-:Y:S04]  /*36b0*/  STS [UR6+0x140], R5 ;  /* 0x00014005ff007988 */ /* 0x0007e80008000806 */
[----:B------:R3:W-:Y:S04]  /*36c0*/  ATOMS.OR RZ, [UR5+0x14], R4 ;  /* 0x00001404ffff798c */ /* 0x0007e8000b000005 */
[----:B------:R3:W-:Y:S01]  /*36d0*/  ATOMS.OR RZ, [UR5+0x18], R6 ;  /* 0x00001806ffff798c */ /* 0x0007e2000b000005 */
[----:B------:R-:W-:Y:S03]  /*36e0*/  SYNCS.ARRIVE.TRANS64.RED.A1T0 RZ, [UR4], RZ ;  /* 0x000000ffffff79a7 */ /* 0x000fe60008100404 */
[----:B------:R3:W-:Y:S01]  /*36f0*/  ATOMS.XOR RZ, [UR5+0x10], R0 ;  /* 0x00001000ffff798c */ /* 0x0007e2000b800005 */
[----:B------:R-:W-:Y:S05]  /*3700*/  BRA `(.L_x_63) ;  /* 0x0000000000107947 */ /* 0x000fea0003800000 */
.L_x_56:
[----:B------:R-:W-:Y:S02]  /*3710*/  MOV R0, 0xffffffff ;  /* 0xffffffff00007802 */ /* 0x000fe40000000f00 */
[----:B------:R-:W-:-:S03]  /*3720*/  MOV R4, 0x3750 ;  /* 0x0000375000047802 */ /* 0x000fc60000000f00 */
[----:B------:R2:W-:Y:S04]  /*3730*/  STS [UR6+0x140], R0 ;  /* 0x00014000ff007988 */ /* 0x0005e80008000806 */
[----:B-12--5:R-:W-:Y:S05]  /*3740*/  CALL.REL.NOINC `($__internal_1_$__cuda_sm10x_tcgen05_guardrail_trap_phase_invalid_during_alloc) ;  /* 0x0000006400447944 */ /* 0x026fea0003c00000 */
.L_x_63:
[----:B------:R-:W-:Y:S05]  /*3750*/  WARPSYNC.ALL ;  /* 0x0000000000007948 */ /* 0x000fea0003800000 */
[----:B------:R-:W4:Y:S01]  /*3760*/  S2UR UR4, SR_CgaCtaId ;  /* 0x00000000000479c3 */ /* 0x000f220000008800 */
[----:B------:R-:W-:Y:S01]  /*3770*/  UMOV UR26, 0x400 ;  /* 0x00000400001a7882 */ /* 0x000fe20000000000 */
[----:B------:R-:W-:-:S06]  /*3780*/  NOP ;  /* 0x0000000000007918 */ /* 0x000fcc0000000000 */
[----:B------:R-:W-:Y:S06]  /*3790*/  BAR.ARV 0x6, 0xa0 ;  /* 0x0182800000007b1d */ /* 0x000fec0000002000 */
[----:B------:R-:W1:Y:S01]  /*37a0*/  LDCU UR6, c[0x0][0x38c] ;  /* 0x00007180ff0677ac */ /* 0x000e620008000800 */
[----:B------:R-:W-:Y:S01]  /*37b0*/  LOP3.LUT R3, R3, 0xffff, RZ, 0xc0, !PT ;  /* 0x0000ffff03037812 */ /* 0x000fe200078ec0ff */
[----:B--2---:R-:W-:Y:S01]  /*37c0*/  IMAD.MOV.U32 R9, RZ, RZ, 0x1 ;  /* 0x00000001ff097424 */ /* 0x004fe200078e00ff */
[----:B------:R-:W-:Y:S01]  /*37d0*/  LOP3.LUT R2, R2, 0xffff, RZ, 0xc0, !PT ;  /* 0x0000ffff02027812 */ /* 0x000fe200078ec0ff */
[----:B------:R-:W-:Y:S01]  /*37e0*/  IMAD.MOV.U32 R8, RZ, RZ, RZ ;  /* 0x000000ffff087224 */ /* 0x000fe200078e00ff */
[----:B------:R-:W-:Y:S01]  /*37f0*/  R2UR UR28, R3 ;  /* 0x00000000031c72ca */ /* 0x000fe200000e0000 */
[----:B------:R-:W-:Y:S01]  /*3800*/  UMOV UR32, URZ ;  /* 0x000000ff00207c82 */ /* 0x000fe20008000000 */
[----:B------:R-:W-:-:S02]  /*3810*/  R2UR UR42, R2 ;  /* 0x00000000022a72ca */ /* 0x000fc400000e0000 */
[----:B------:R-:W-:Y:S01]  /*3820*/  CS2R R2, SRZ ;  /* 0x0000000000027805 */ /* 0x000fe2000001ff00 */
[----:B------:R-:W-:Y:S01]  /*3830*/  UMOV UR23, URZ ;  /* 0x000000ff00177c82 */ /* 0x000fe20008000000 */
[----:B----4-:R-:W-:Y:S01]  /*3840*/  ULEA UR26, UR4, UR26, 0x18 ;  /* 0x0000001a041a7291 */ /* 0x010fe2000f8ec0ff */
[----:B------:R-:W-:Y:S01]  /*3850*/  UMOV UR22, URZ ;  /* 0x000000ff00167c82 */ /* 0x000fe20008000000 */
[----:B------:R-:W-:Y:S02]  /*3860*/  UISETP.NE.AND UP3, UPT, UR46, URZ, UPT ;  /* 0x000000ff2e00728c */ /* 0x000fe4000bf65270 */
[----:B------:R-:W-:Y:S02]  /*3870*/  UIADD3 UR4, UPT, UPT, UR26, 0x4300, URZ ;  /* 0x000043001a047890 */ /* 0x000fe4000fffe0ff */
[----:B------:R-:W-:-:S03]  /*3880*/  UIADD3 UR5, UPT, UPT, UR26, 0xc300, URZ ;  /* 0x0000c3001a057890 */ /* 0x000fc6000fffe0ff */
[----:B---3--:R-:W2:Y:S01]  /*3890*/  LDS R0, [UR26+0x140] ;  /* 0x0001401aff007984 */ /* 0x008ea20008000800 */
[----:B-1----:R-:W-:Y:S02]  /*38a0*/  UIADD3 UR6, UPT, UPT, UR6, 0x3f, URZ ;  /* 0x0000003f06067890 */ /* 0x002fe4000fffe0ff */
[----:B------:R-:W-:Y:S02]  /*38b0*/  USHF.R.U32.HI UR4, URZ, 0x4, UR4 ;  /* 0x00000004ff047899 */ /* 0x000fe40008011604 */
[----:B------:R-:W-:Y:S02]  /*38c0*/  USHF.R.S32.HI UR33, URZ, 0x1f, UR6 ;  /* 0x0000001fff217899 */ /* 0x000fe40008011406 */
[----:B------:R-:W-:Y:S02]  /*38d0*/  USHF.R.U32.HI UR5, URZ, 0x4, UR5 ;  /* 0x00000004ff057899 */ /* 0x000fe40008011605 */
[----:B------:R-:W-:Y:S02]  /*38e0*/  ULEA.HI UR33, UR33, UR6, URZ, 0x6 ;  /* 0x0000000621217291 */ /* 0x000fe4000f8f30ff */
[----:B------:R-:W-:-:S02]  /*38f0*/  ULOP3.LUT UR29, UR4, 0x3fff, URZ, 0xc0, !UPT ;  /* 0x00003fff041d7892 */ /* 0x000fc4000f8ec0ff */
[----:B------:R-:W-:Y:S01]  /*3900*/  USHF.R.S32.HI UR33, URZ, 0x6, UR33 ;  /* 0x00000006ff217899 */ /* 0x000fe20008011421 */
[----:B------:R-:W-:Y:S01]  /*3910*/  UMOV UR40, 0x0 ;  /* 0x0000000000287882 */ /* 0x000fe20000000000 */
[----:B------:R-:W-:Y:S02]  /*3920*/  UMOV UR41, 0x8210010 ;  /* 0x0821001000297882 */ /* 0x000fe40000000000 */
[----:B------:R-:W-:Y:S02]  /*3930*/  UISETP.LT.AND UP0, UPT, UR33, 0x1, UPT ;  /* 0x000000012100788c */ /* 0x000fe4000bf01270 */
[----:B------:R-:W-:Y:S02]  /*3940*/  ULOP3.LUT UR30, UR5, 0x3fff, URZ, 0xc0, !UPT ;  /* 0x00003fff051e7892 */ /* 0x000fe4000f8ec0ff */
[----:B------:R-:W-:Y:S02]  /*3950*/  ULOP3.LUT UR29, UR29, 0x10000, URZ, 0xfc, !UPT ;  /* 0x000100001d1d7892 */ /* 0x000fe4000f8efcff */
[----:B------:R-:W-:Y:S01]  /*3960*/  USEL UR43, UR33, 0x1, !UP0 ;  /* 0x00000001212b7887 */ /* 0x000fe2000c000000 */
[----:B------:R-:W-:Y:S01]  /*3970*/  UMOV UR38, 0x0 ;  /* 0x0000000000267882 */ /* 0x000fe20000000000 */
[----:B------:R-:W-:Y:S01]  /*3980*/  UMOV UR39, 0x8210010 ;  /* 0x0821001000277882 */ /* 0x000fe20000000000 */
[----:B------:R-:W-:Y:S01]  /*3990*/  UMOV UR36, 0x0 ;  /* 0x0000000000247882 */ /* 0x000fe20000000000 */
[----:B------:R-:W-:Y:S01]  /*39a0*/  UMOV UR37, 0x8210010 ;  /* 0x0821001000257882 */ /* 0x000fe20000000000 */
[----:B------:R-:W-:Y:S01]  /*39b0*/  UMOV UR34, 0x0 ;  /* 0x0000000000227882 */ /* 0x000fe20000000000 */
[----:B------:R-:W-:Y:S01]  /*39c0*/  UMOV UR35, 0x8210010 ;  /* 0x0821001000237882 */ /* 0x000fe20000000000 */
[----:B--2---:R-:W-:-:S15]  /*39d0*/  R2UR UR44, R0 ;  /* 0x00000000002c72ca */ /* 0x004fde00000e0000 */
.L_x_74:
[C---:B------:R-:W-:Y:S02]  /*39e0*/  LEA R0, R8.reuse, UR26, 0x3 ;  /* 0x0000001a08007c11 */ /* 0x040fe4000f8e18ff */
[----:B------:R-:W-:Y:S02]  /*39f0*/  SHF.L.U32 R4, R3, 0x1f, RZ ;  /* 0x0000001f03047819 */ /* 0x000fe400000006ff */
[----:B------:R-:W-:Y:S02]  /*3a00*/  LEA R5, R8, UR26, 0x4 ;  /* 0x0000001a08057c11 */ /* 0x000fe4000f8e20ff */
[----:B------:R-:W1:Y:S02]  /*3a10*/  SYNCS.PHASECHK.TRANS64.TRYWAIT P0, [R0+URZ+0x90], R4 ;  /* 0x00009004000075a7 */ /* 0x000e6400080011ff */
[----:B-1-3--:R-:W-:Y:S05]  /*3a20*/  @!P0 BRA `(.L_x_67) ;  /* 0x00000058008c8947 */ /* 0x00afea0003800000 */
.L_x_167:
[----:B-1----:R-:W1:Y:S01]  /*3a30*/  LDS.128 R4, [R5+0x120] ;  /* 0x0001200005047984 */ /* 0x002e620000000c00 */
[----:B------:R-:W-:Y:S02]  /*3a40*/  VIADD R0, R0, 0xa0 ;  /* 0x000000a000007836 */ /* 0x000fe40000000000 */
[----:B------:R-:W-:Y:S01]  /*3a50*/  VIADD R8, R8, 0x1 ;  /* 0x0000000108087836 */ /* 0x000fe20000000000 */
[----:B------:R-:W-:Y:S01]  /*3a60*/  @!PT LDS RZ, [RZ] ;  /* 0x00000000fffff984 */ /* 0x000fe20000000800 */
[----:B------:R-:W-:Y:S01]  /*3a70*/  @!PT LDS RZ, [RZ] ;  /* 0x00000000fffff984 */ /* 0x000fe20000000800 */
[----:B------:R-:W-:Y:S01]  /*3a80*/  @!PT LDS RZ, [RZ] ;  /* 0x00000000fffff984 */ /* 0x000fe20000000800 */
[----:B------:R-:W-:Y:S01]  /*3a90*/  @!PT LDS RZ, [RZ] ;  /* 0x00000000fffff984 */ /* 0x000fe20000000800 */
[----:B------:R2:W-:Y:S06]  /*3aa0*/  MEMBAR.ALL.CTA ;  /* 0x0000000000007992 */ /* 0x0005ec0000008000 */
[----:B--2---:R-:W2:Y:S01]  /*3ab0*/  FENCE.VIEW.ASYNC.S ;  /* 0x00000000000073c6 */ /* 0x004ea20000000000 */
[----:B------:R-:W-:-:S04]  /*3ac0*/  PRMT R0, RZ, 0x654, R0 ;  /* 0x00000654ff007816 */ /* 0x000fc80000000000 */
[----:B--2---:R2:W-:Y:S01]  /*3ad0*/  SYNCS.ARRIVE.TRANS64.RED.A1T0 RZ, [R0+URZ], RZ ;  /* 0x000000ff00ff79a7 */ /* 0x0045e200081004ff */
[----:B-1----:R-:W-:Y:S01]  /*3ae0*/  LOP3.LUT P1, RZ, R6, 0x1, RZ, 0xc0, !PT ;  /* 0x0000000106ff7812 */ /* 0x002fe2000782c0ff */
[----:B--2---:R-:W-:-:S12]  /*3af0*/  BRA.U UP3, `(.L_x_68) ;  /* 0x0000000503087547 */ /* 0x004fd8000b800000 */
[----:B------:R-:W1:Y:S01]  /*3b00*/  LDCU UR4, c[0x0][0x38c] ;  /* 0x00007180ff0477ac */ /* 0x000e620008000800 */
[----:B------:R-:W-:Y:S02]  /*3b10*/  PLOP3.LUT P2, PT, PT, PT, PT, 0x80, 0x8 ;  /* 0x000000000008781c */ /* 0x000fe40003f4f070 */
[----:B------:R-:W-:Y:S01]  /*3b20*/  SHF.L.U32 R4, R9, 0x1f, RZ ;  /* 0x0000001f09047819 */ /* 0x000fe200000006ff */
[----:B------:R-:W-:Y:S02]  /*3b30*/  ULEA UR31, UR32, UR26, 0x3 ;  /* 0x0000001a201f7291 */ /* 0x000fe4000f8e18ff */
[----:B------:R-:W-:Y:S02]  /*3b40*/  ULEA UR11, UR32, UR44, 0x6 ;  /* 0x0000002c200b7291 */ /* 0x000fe4000f8e30ff */
[----:B-1----:R-:W-:-:S06]  /*3b50*/  UISETP.GE.AND UP0, UPT, UR4, 0x1, UPT ;  /* 0x000000010400788c */ /* 0x002fcc000bf06270 */
[----:B------:R-:W-:-:S05]  /*3b60*/  PLOP3.LUT P0, PT, PT, PT, UP0, 0x80, 0x8 ;  /* 0x000000000008781c */ /* 0x000fca0003f0f008 */
[----:B------:R-:W-:-:S08]  /*3b70*/  @UP0 ULEA UR4, UR23, UR26, 0x3 ;  /* 0x0000001a17040291 */ /* 0x000fd0000f8e18ff */
[----:B------:R-:W-:-:S04]  /*3b80*/  @P0 SHF.L.U32 R0, R2, 0x1f, RZ ;  /* 0x0000001f02000819 */ /* 0x000fc800000006ff */
[----:B------:R1:W2:Y:S01]  /*3b90*/  @P0 SYNCS.PHASECHK.TRANS64.TRYWAIT P2, [UR4], R0 ;  /* 0x00000000ff0005a7 */ /* 0x0002a20008041104 */
[----:B------:R-:W3:Y:S02]  /*3ba0*/  SYNCS.PHASECHK.TRANS64.TRYWAIT P0, [UR31+0xd0], R4 ;  /* 0x0000d004ff0075a7 */ /* 0x000ee4000800111f */
[----:B-123--:R-:W-:Y:S05]  /*3bb0*/  @!P0 BRA `(.L_x_69) ;  /* 0x00000058003c8947 */ /* 0x00efea0003800000 */
.L_x_169:
[----:B------:R-:W-:Y:S01]  /*3bc0*/  UMOV UR27, UR22 ;  /* 0x00000016001b7c82 */ /* 0x000fe20008000000 */
[----:B------:R-:W-:Y:S05]  /*3bd0*/  BRA.U !UP0, `(.L_x_70) ;  /* 0x0000000108c07547 */ /* 0x000fea000b800000 */
[----:B------:R-:W-:Y:S02]  /*3be0*/  UIADD3 UR27, UPT, UPT, UR43, UR22, URZ ;  /* 0x000000162b1b7290 */ /* 0x000fe4000fffe0ff */
[----:B------:R-:W-:Y:S01]  /*3bf0*/  UPLOP3.LUT UP2, UPT, UPT, UPT, UPT, 0x40, 0x4 ;  /* 0x000000000004789c */ /* 0x000fe20003f4e870 */
[----:B------:R-:W-:Y:S01]  /*3c00*/  UMOV UR24, UR33 ;  /* 0x0000002100187c82 */ /* 0x000fe20008000000 */
[----:B------:R-:W-:-:S09]  /*3c10*/  UMOV UR10, UR23 ;  /* 0x00000017000a7c82 */ /* 0x000fd20008000000 */
.L_x_73:
[----:B--2---:R-:W-:Y:S01]  /*3c20*/  ULEA UR5, UR10, UR26, 0x3 ;  /* 0x0000001a0a057291 */ /* 0x004fe2000f8e18ff */
[----:B---3--:R-:W-:Y:S11]  /*3c30*/  @P2 BRA `(.L_x_71) ;  /* 0x00000000000c2947 */ /* 0x008ff60003800000 */
[----:B-1----:R-:W-:Y:S04]  /*3c40*/  SHF.L.U32 R4, R2, 0x1f, RZ ;  /* 0x0000001f02047819 */ /* 0x002fe800000006ff */
[----:B------:R-:W1:Y:S02]  /*3c50*/  SYNCS.PHASECHK.TRANS64.TRYWAIT P0, [UR5], R4 ;  /* 0x00000004ff0075a7 */ /* 0x000e640008001105 */
[----:B-1----:R-:W-:Y:S05]  /*3c60*/  @!P0 BRA `(.L_x_72) ;  /* 0x0000005800288947 */ /* 0x002fea0003800000 */
.L_x_71:
[----:B------:R-:W-:Y:S01]  /*3c70*/  UISETP.NE.AND UP0, UPT, UR24, 0x1, UPT ;  /* 0x000000011800788c */ /* 0x000fe2000bf05270 */
[----:B------:R-:W-:Y:S01]  /*3c80*/  PLOP3.LUT P2, PT, PT, PT, PT, 0x80, 0x8 ;  /* 0x000000000008781c */ /* 0x000fe20003f4f070 */
[----:B------:R-:W-:Y:S02]  /*3c90*/  UIADD3 UR4, UPT, UPT, UR10, 0x1, URZ ;  /* 0x000000010a047890 */ /* 0x000fe4000fffe0ff */
[----:B------:R-:W-:Y:S02]  /*3ca0*/  UIADD3 UR25, UPT, UPT, UR5, 0x20, URZ ;  /* 0x0000002005197890 */ /* 0x000fe4000fffe0ff */
[----:B------:R-:W-:Y:S01]  /*3cb0*/  UISETP.NE.AND UP1, UPT, UR4, 0x4, UPT ;  /* 0x000000040400788c */ /* 0x000fe2000bf25270 */
[----:B------:R-:W-:Y:S01]  /*3cc0*/  PLOP3.LUT P0, PT, PT, PT, UP0, 0x80, 0x8 ;  /* 0x000000000008781c */ /* 0x000fe20003f0f008 */
[----:B------:R-:W-:Y:S02]  /*3cd0*/  UIADD3 UR22, UPT, UPT, UR22, 0x1, URZ ;  /* 0x0000000116167890 */ /* 0x000fe4000fffe0ff */
[----:B------:R-:W-:Y:S02]  /*3ce0*/  USEL UR6, URZ, 0x1, UP1 ;  /* 0x00000001ff067887 */ /* 0x000fe40008800000 */
[----:B------:R-:W-:Y:S02]  /*3cf0*/  USEL UR23, UR4, URZ, UP1 ;  /* 0x000000ff04177287 */ /* 0x000fe40008800000 */
[----:B------:R-:W-:Y:S02]  /*3d00*/  UIADD3 UR24, UPT, UPT, UR24, -0x1, URZ ;  /* 0xffffffff18187890 */ /* 0x000fe4000fffe0ff */
[----:B------:R-:W-:Y:S01]  /*3d10*/  @UP0 ULEA UR4, UR23, UR26, 0x3 ;  /* 0x0000001a17040291 */ /* 0x000fe2000f8e18ff */
[----:B------:R-:W-:Y:S01]  /*3d20*/  LOP3.LUT R2, R2, UR6, RZ, 0x3c, !PT ;  /* 0x0000000602027c12 */ /* 0x000fe2000f8e3cff */
[----:B------:R-:W-:Y:S02]  /*3d30*/  ULEA UR6, UR10, UR30, 0x9 ;  /* 0x0000001e0a067291 */ /* 0x000fe4000f8e48ff */
[----:B------:R-:W-:Y:S01]  /*3d40*/  UISETP.NE.AND UP0, UPT, UR22, UR27, UPT ;  /* 0x0000001b1600728c */ /* 0x000fe2000bf05270 */
[----:B-1----:R-:W-:Y:S01]  /*3d50*/  @P0 SHF.L.U32 R0, R2, 0x1f, RZ ;  /* 0x0000001f02000819 */ /* 0x002fe200000006ff */
[----:B------:R-:W-:Y:S02]  /*3d60*/  UIADD3 UR20, UPT, UPT, UR6, 0x80, URZ ;  /* 0x0000008006147890 */ /* 0x000fe4000fffe0ff */
[----:B------:R-:W-:Y:S01]  /*3d70*/  UIADD3 UR16, UPT, UPT, UR6, 0x100, URZ ;  /* 0x0000010006107890 */ /* 0x000fe2000fffe0ff */
[----:B------:R2:W3:Y:S01]  /*3d80*/  @P0 SYNCS.PHASECHK.TRANS64.TRYWAIT P2, [UR4], R0 ;  /* 0x00000000ff0005a7 */ /* 0x0004e20008041104 */
[----:B------:R-:W-:Y:S02]  /*3d90*/  ULEA UR4, UR10, UR29, 0x9 ;  /* 0x0000001d0a047291 */ /* 0x000fe4000f8e48ff */
[----:B------:R-:W-:Y:S02]  /*3da0*/  UIADD3 UR12, UPT, UPT, UR6, 0x180, URZ ;  /* 0x00000180060c7890 */ /* 0x000fe4000fffe0ff */
[----:B------:R-:W-:Y:S02]  /*3db0*/  UIADD3 UR18, UPT, UPT, UR4, 0x2, URZ ;  /* 0x0000000204127890 */ /* 0x000fe4000fffe0ff */
[----:B------:R-:W-:Y:S02]  /*3dc0*/  UIADD3 UR14, UPT, UPT, UR4, 0x4, URZ ;  /* 0x00000004040e7890 */ /* 0x000fe4000fffe0ff */
[----:B------:R-:W-:Y:S01]  /*3dd0*/  UIADD3 UR8, UPT, UPT, UR4, 0x6, URZ ;  /* 0x0000000604087890 */ /* 0x000fe2000fffe0ff */
[----:B------:R-:W-:Y:S01]  /*3de0*/  UMOV UR7, 0x40004040 ;  /* 0x4000404000077882 */ /* 0x000fe20000000000 */
[----:B------:R-:W-:Y:S01]  /*3df0*/  UMOV UR5, 0x40004040 ;  /* 0x4000404000057882 */ /* 0x000fe20000000000 */
[----:B------:R-:W-:Y:S01]  /*3e00*/  UMOV UR21, 0x40004040 ;  /* 0x4000404000157882 */ /* 0x000fe20000000000 */
[----:B------:R2:W-:Y:S01]  /*3e10*/  UTCHMMA.2CTA gdesc[UR4], gdesc[UR6], tmem[UR11], tmem[UR40], idesc[UR41], UP2 ;  /* 0x00ff2806040075ea */ /* 0x0005e2000920000b */
[----:B------:R-:W-:Y:S01]  /*3e20*/  UPLOP3.LUT UP2, UPT, UPT, UPT, UPT, 0x80, 0x8 ;  /* 0x000000000008789c */ /* 0x000fe20003f4f070 */
[----:B------:R-:W-:Y:S01]  /*3e30*/  UMOV UR19, 0x40004040 ;  /* 0x4000404000137882 */ /* 0x000fe20000000000 */
[----:B------:R-:W-:Y:S01]  /*3e40*/  UMOV UR17, 0x40004040 ;  /* 0x4000404000117882 */ /* 0x000fe20000000000 */
[----:B------:R2:W-:Y:S01]  /*3e50*/  UTCHMMA.2CTA gdesc[UR18], gdesc[UR20], tmem[UR11], tmem[UR38], idesc[UR39], UPT ;  /* 0x00ff2614120075ea */ /* 0x0005e2000ba0000b */
[----:B------:R-:W-:Y:S01]  /*3e60*/  UMOV UR15, 0x40004040 ;  /* 0x40004040000f7882 */ /* 0x000fe20000000000 */
[----:B------:R-:W-:Y:S01]  /*3e70*/  UMOV UR13, 0x40004040 ;  /* 0x40004040000d7882 */ /* 0x000fe20000000000 */
[----:B------:R-:W-:Y:S01]  /*3e80*/  UMOV UR9, 0x40004040 ;  /* 0x4000404000097882 */ /* 0x000fe20000000000 */
[----:B------:R2:W-:Y:S01]  /*3e90*/  UTCHMMA.2CTA gdesc[UR14], gdesc[UR16], tmem[UR11], tmem[UR36], idesc[UR37], UPT ;  /* 0x00ff24100e0075ea */ /* 0x0005e2000ba0000b */
[----:B------:R2:W-:Y:S01]  /*3ea0*/  UTCHMMA.2CTA gdesc[UR8], gdesc[UR12], tmem[UR11], tmem[UR34], idesc[UR35], UPT ;  /* 0x00ff220c080075ea */ /* 0x0005e2000ba0000b */
[----:B------:R2:W-:Y:S01]  /*3eb0*/  UTCBAR.2CTA.MULTICAST [UR25], URZ, UR28 ;  /* 0x000000ff190073e9 */ /* 0x0005e2000820081c */
[----:B------:R-:W-:Y:S01]  /*3ec0*/  UMOV UR10, UR23 ;  /* 0x00000017000a7c82 */ /* 0x000fe20008000000 */
[----:B------:R-:W-:Y:S05]  /*3ed0*/  BRA.U UP0, `(.L_x_73) ;  /* 0xfffffffd00507547 */ /* 0x000fea000b83ffff */
.L_x_70:
[----:B--2---:R-:W-:Y:S01]  /*3ee0*/  UIADD3 UR4, UPT, UPT, UR31, 0xb0, URZ ;  /* 0x000000b01f047890 */ /* 0x004fe2000fffe0ff */
[----:B------:R-:W-:-:S08]  /*3ef0*/  UMOV UR22, UR27 ;  /* 0x0000001b00167c82 */ /* 0x000fd00008000000 */
[----:B------:R2:W-:Y:S01]  /*3f00*/  UTCBAR.2CTA.MULTICAST [UR4], URZ, UR42 ;  /* 0x000000ff040073e9 */ /* 0x0005e2000820082a */
[----:B------:R-:W-:Y:S02]  /*3f10*/  NOP ;  /* 0x0000000000007918 */ /* 0x000fe40000000000 */
.L_x_68:
[----:B--2---:R-:W-:Y:S01]  /*3f20*/  UIADD3 UR4, UPT, UPT, UR32, 0x1, URZ ;  /* 0x0000000120047890 */ /* 0x004fe2000fffe0ff */
[----:B------:R-:W-:-:S03]  /*3f30*/  ISETP.NE.AND P0, PT, R8, 0x2, PT ;  /* 0x000000020800780c */ /* 0x000fc60003f05270 */
[----:B------:R-:W-:Y:S01]  /*3f40*/  UISETP.NE.AND UP0, UPT, UR4, 0x4, UPT ;  /* 0x000000040400788c */ /* 0x000fe2000bf05270 */
[----:B-1----:R-:W-:Y:S02]  /*3f50*/  SEL R0, RZ, 0x1, P0 ;  /* 0x00000001ff007807 */ /* 0x002fe40000000000 */
[----:B------:R-:W-:Y:S01]  /*3f60*/  SEL R8, R8, RZ, P0 ;  /* 0x000000ff08087207 */ /* 0x000fe20000000000 */
[----:B------:R-:W-:Y:S01]  /*3f70*/  USEL UR5, URZ, 0x1, UP0 ;  /* 0x00000001ff057887 */ /* 0x000fe20008000000 */
[----:B------:R-:W-:Y:S01]  /*3f80*/  LOP3.LUT R3, R3, R0, RZ, 0x3c, !PT ;  /* 0x0000000003037212 */ /* 0x000fe200078e3cff */
[----:B------:R-:W-:-:S04]  /*3f90*/  USEL UR32, UR4, URZ, UP0 ;  /* 0x000000ff04207287 */ /* 0x000fc80008000000 */
[----:B------:R-:W-:Y:S01]  /*3fa0*/  LOP3.LUT R9, R9, UR5, RZ, 0x3c, !PT ;  /* 0x0000000509097c12 */ /* 0x000fe2000f8e3cff */
[----:B------:R-:W-:Y:S07]  /*3fb0*/  @P1 BRA `(.L_x_74) ;  /* 0xfffffff800881947 */ /* 0x000fee000383ffff */
[----:B------:R-:W1:Y:S01]  /*3fc0*/  S2UR UR8, SR_CgaCtaId ;  /* 0x00000000000879c3 */ /* 0x000e620000008800 */
[----:B------:R-:W-:Y:S01]  /*3fd0*/  ELECT P0, URZ, PT ;  /* 0x0000000000ff782f */ /* 0x000fe20003800000 */
[----:B------:R-:W-:Y:S01]  /*3fe0*/  HFMA2 R0, -RZ, RZ, 0, 5.9604644775390625e-08 ;  /* 0x00000001ff007431 */ /* 0x000fe200000001ff */
[----:B------:R-:W-:-:S05]  /*3ff0*/  UMOV UR4, 0x40 ;  /* 0x0000004000047882 */ /* 0x000fca0000000000 */
[----:B------:R-:W-:Y:S01]  /*4000*/  UVIRTCOUNT.DEALLOC.SMPOOL 0x80 ;  /* 0x000000800000784c */ /* 0x000fe20000000000 */
[----:B------:R-:W-:Y:S02]  /*4010*/  UISETP.NE.AND UP1, UPT, UR46, URZ, UPT ;  /* 0x000000ff2e00728c */ /* 0x000fe4000bf25270 */
[----:B-1----:R-:W-:-:S09]  /*4020*/  ULEA UR8, UR8, UR4, 0x18 ;  /* 0x0000000408087291 */ /* 0x002fd2000f8ec0ff */
[----:B------:R1:W-:Y:S01]  /*4030*/  @P0 STS.U8 [UR8+0x1c], R0 ;  /* 0x00001c00ff000988 */ /* 0x0003e20008000008 */
[----:B------:R-:W-:Y:S05]  /*4040*/  BRA.U UP1, `(.L_x_75) ;  /* 0x0000000101a07547 */ /* 0x000fea000b800000 */
[----:B------:R-:W-:Y:S01]  /*4050*/  UIADD3 UR7, UPT, UPT, UR26, 0xd0, URZ ;  /* 0x000000d01a077890 */ /* 0x000fe2000fffe0ff */
[----:B------:R-:W-:-:S03]  /*4060*/  SHF.L.U32 R2, R9, 0x1f, RZ ;  /* 0x0000001f09027819 */ /* 0x000fc600000006ff */
[----:B------:R-:W-:-:S09]  /*4070*/  ULEA UR4, UR32, UR7, 0x3 ;  /* 0x0000000720047291 */ /* 0x000fd2000f8e18ff */
[----:B------:R-:W2:Y:S02]  /*4080*/  SYNCS.PHASECHK.TRANS64.TRYWAIT P0, [UR4], R2 ;  /* 0x00000002ff0075a7 */ /* 0x000ea40008001104 */
[----:B--2---:R-:W-:Y:S05]  /*4090*/  @!P0 BRA `(.L_x_76) ;  /* 0x0000005400348947 */ /* 0x004fea0003800000 */
.L_x_172:
        /* <DEDUP_REMOVED lines=9> */
.L_x_174:
        /* <DEDUP_REMOVED lines=9> */
.L_x_176:
[----:B------:R-:W-:-:S04]  /*41c0*/  UIADD3 UR4, UPT, UPT, UR4, 0x1, URZ ;  /* 0x0000000104047890 */ /* 0x000fc8000fffe0ff */
[----:B------:R-:W-:-:S04]  /*41d0*/  UISETP.NE.AND UP0, UPT, UR4, 0x4, UPT ;  /* 0x000000040400788c */ /* 0x000fc8000bf05270 */
[----:B------:R-:W-:Y:S02]  /*41e0*/  USEL UR5, URZ, 0x1, UP0 ;  /* 0x00000001ff057887 */ /* 0x000fe40008000000 */
[----:B------:R-:W-:-:S04]  /*41f0*/  USEL UR4, UR4, URZ, UP0 ;  /* 0x000000ff04047287 */ /* 0x000fc80008000000 */
[----:B------:R-:W-:Y:S01]  /*4200*/  ULEA UR4, UR4, UR7, 0x3 ;  /* 0x0000000704047291 */ /* 0x000fe2000f8e18ff */
[----:B------:R-:W-:-:S04]  /*4210*/  LOP3.LUT R2, R2, UR5, RZ, 0x3c, !PT ;  /* 0x0000000502027c12 */ /* 0x000fc8000f8e3cff */
[----:B------:R-:W-:Y:S01]  /*4220*/  SHF.L.U32 R2, R2, 0x1f, RZ ;  /* 0x0000001f02027819 */ /* 0x000fe200000006ff */
[----:B-1----:R-:W-:-:S04]  /*4230*/  IMAD.U32 R0, RZ, RZ, UR4 ;  /* 0x00000004ff007e24 */ /* 0x002fc8000f8e00ff */
[----:B------:R1:W2:Y:S03]  /*4240*/  SYNCS.PHASECHK.TRANS64.TRYWAIT P0, [R0+URZ], R2 ;  /* 0x00000002000075a7 */ /* 0x0002a600080011ff */
[----:B--2---:R-:W-:Y:S05]  /*4250*/  @!P0 NANOSLEEP.SYNCS 0x989680 ;  /* 0x009896800000895d */ /* 0x004fea0003900000 */
[----:B------:R-:W2:Y:S02]  /*4260*/  @!P0 SYNCS.PHASECHK.TRANS64 P0, [R0+URZ], R2 ;  /* 0x00000002000085a7 */ /* 0x000ea400080010ff */
[----:B--2---:R-:W-:Y:S05]  /*4270*/  @P0 BRA `(.L_x_79) ;  /* 0x0000000000200947 */ /* 0x004fea0003800000 */
.L_x_80:
[----:B--2---:R2:W4:Y:S02]  /*4280*/  SYNCS.PHASECHK.TRANS64.TRYWAIT P0, [R0+URZ], R2 ;  /* 0x00000002000075a7 */ /* 0x00452400080011ff */
[----:B----4-:R-:W-:Y:S05]  /*4290*/  @!P0 NANOSLEEP.SYNCS 0x989680 ;  /* 0x009896800000895d */ /* 0x010fea0003900000 */
[----:B------:R-:W4:Y:S02]  /*42a0*/  @!P0 SYNCS.PHASECHK.TRANS64 P0, [R0+URZ], R2 ;  /* 0x00000002000085a7 */ /* 0x000f2400080010ff */
[----:B----4-:R-:W-:Y:S05]  /*42b0*/  @!P0 BRA `(.L_x_80) ;  /* 0xfffffffc00f08947 */ /* 0x010fea000383ffff */
[----:B------:R-:W-:Y:S05]  /*42c0*/  BRA `(.L_x_79) ;  /* 0x00000000000c7947 */ /* 0x000fea0003800000 */
.L_x_75:
[----:B------:R-:W-:-:S04]  /*42d0*/  UIADD3 UR4, UPT, UPT, UR26, 0x110, URZ ;  /* 0x000001101a047890 */ /* 0x000fc8000fffe0ff */
[----:B------:R-:W-:-:S09]  /*42e0*/  UPRMT UR4, UR48, 0x654, UR4 ;  /* 0x0000065430047896 */ /* 0x000fd20008000004 */
[----:B------:R-:W-:Y:S03]  /*42f0*/  SYNCS.ARRIVE.TRANS64.RED.A1T0 RZ, [UR4], RZ ;  /* 0x000000ffffff79a7 */ /* 0x000fe60008100404 */
.L_x_79:
[----:B-12---:R-:W-:Y:S01]  /*4300*/  SHF.L.U32 R2, RZ, 0x1f, RZ ;  /* 0x0000001fff027819 */ /* 0x006fe200000006ff */
[----:B------:R-:W-:Y:S01]  /*4310*/  UIADD3 UR4, UPT, UPT, UR26, 0x110, URZ ;  /* 0x000001101a047890 */ /* 0x000fe2000fffe0ff */
[----:B------:R-:W-:Y:S02]  /*4320*/  PLOP3.LUT P0, PT, PT, PT, UP1, 0x80, 0x8 ;  /* 0x000000000008781c */ /* 0x000fe40003f0f018 */
[----:B------:R-:W1:Y:S02]  /*4330*/  SYNCS.PHASECHK.TRANS64.TRYWAIT P1, [UR26+0x110], R2 ;  /* 0x00011002ff0075a7 */ /* 0x000e64000802111a */
[----:B-1----:R-:W-:Y:S09]  /*4340*/  @!P1 BRA `(.L_x_81) ;  /* 0x0000005000d09947 */ /* 0x002ff20003800000 */
.L_x_178:
[----:B------:R-:W-:Y:S01]  /*4350*/  @!UP1 UPRMT UR4, UR48, 0x654, UR4 ;  /* 0x0000065430049896 */ /* 0x000fe20008000004 */
[----:B------:R-:W-:Y:S01]  /*4360*/  UMOV UR5, 0xffff ;  /* 0x0000ffff00057882 */ /* 0x000fe20000000000 */
[----:B------:R-:W-:-:S07]  /*4370*/  UMOV UR6, 0x1 ;  /* 0x0000000100067882 */ /* 0x000fce0000000000 */
[----:B------:R-:W-:Y:S01]  /*4380*/  @!P0 SYNCS.ARRIVE.TRANS64.RED.A1T0 RZ, [UR4], RZ ;  /* 0x000000ffffff89a7 */ /* 0x000fe20008100404 */
[----:B------:R-:W-:Y:S01]  /*4390*/  NOP ;  /* 0x0000000000007918 */ /* 0x000fe20000000000 */
[----:B-1----:R-:W1:Y:S01]  /*43a0*/  LDS R0, [UR8+0x14] ;  /* 0x00001408ff007984 */ /* 0x002e620008000800 */
[----:B------:R-:W-:-:S04]  /*43b0*/  ULOP3.LUT UR4, UR44, 0xffff, URZ, 0xc0, !UPT ;  /* 0x0000ffff2c047892 */ /* 0x000fc8000f8ec0ff */
[----:B------:R-:W-:-:S04]  /*43c0*/  USHF.R.U32.HI UR4, URZ, 0x5, UR4 ;  /* 0x00000005ff047899 */ /* 0x000fc80008011604 */
[----:B------:R-:W-:Y:S02]  /*43d0*/  USHF.L.U32 UR5, UR5, UR4, URZ ;  /* 0x0000000405057299 */ /* 0x000fe400080006ff */
[----:B------:R-:W-:-:S04]  /*43e0*/  USHF.L.U32 UR4, UR6, UR4, URZ ;  /* 0x0000000406047299 */ /* 0x000fc800080006ff */
[----:B-1----:R-:W-:-:S04]  /*43f0*/  LOP3.LUT R0, R0, UR5, RZ, 0xc0, !PT ;  /* 0x0000000500007c12 */ /* 0x002fc8000f8ec0ff */
[----:B------:R-:W-:-:S13]  /*4400*/  ISETP.NE.AND P0, PT, R0, UR5, PT ;  /* 0x0000000500007c0c */ /* 0x000fda000bf05270 */
[----:B------:R-:W-:Y:S05]  /*4410*/  @P0 BRA `(.L_x_82) ;  /* 0x0000000000580947 */ /* 0x000fea0003800000 */
[----:B------:R-:W1:Y:S02]  /*4420*/  LDS R0, [UR8+0x18] ;  /* 0x00001808ff007984 */ /* 0x000e640008000800 */
[----:B-1----:R-:W-:-:S04]  /*4430*/  LOP3.LUT R0, R0, UR4, RZ, 0xc0, !PT ;  /* 0x0000000400007c12 */ /* 0x002fc8000f8ec0ff */
[----:B------:R-:W-:-:S13]  /*4440*/  ISETP.NE.AND P0, PT, R0, UR4, PT ;  /* 0x0000000400007c0c */ /* 0x000fda000bf05270 */
[----:B------:R-:W-:Y:S05]  /*4450*/  @P0 BRA `(.L_x_83) ;  /* 0x00000000003c0947 */ /* 0x000fea0003800000 */
[----:B------:R-:W1:Y:S01]  /*4460*/  S2R R2, SR_LANEID ;  /* 0x0000000000027919 */ /* 0x000e620000000000 */
[----:B------:R-:W-:-:S06]  /*4470*/  ULOP3.LUT UR5, URZ, UR5, URZ, 0x33, !UPT ;  /* 0x00000005ff057292 */ /* 0x000fcc000f8e33ff */
[----:B------:R-:W-:-:S04]  /*4480*/  IMAD.U32 R0, RZ, RZ, UR5 ;  /* 0x00000005ff007e24 */ /* 0x000fc8000f8e00ff */
[----:B------:R2:W4:Y:S02]  /*4490*/  REDUX UR7, R0 ;  /* 0x00000000000773c4 */ /* 0x0005240000000000 */
[----:B------:R1:W-:Y:S01]  /*44a0*/  UTCATOMSWS.AND URZ, UR5 ;  /* 0x0000000500ff79e3 */ /* 0x0003e20008000000 */
[----:B--2---:R-:W-:Y:S01]  /*44b0*/  LOP3.LUT R0, RZ, UR4, RZ, 0x33, !PT ;  /* 0x00000004ff007c12 */ /* 0x004fe2000f8e33ff */
[----:B------:R-:W-:Y:S02]  /*44c0*/  VOTEU.ANY UR4, UPT, PT ;  /* 0x0000000000047886 */ /* 0x000fe400038e0100 */
[----:B------:R-:W-:Y:S02]  /*44d0*/  UFLO.U32 UR4, UR4 ;  /* 0x00000004000472bd */ /* 0x000fe400080e0000 */
[----:B------:R-:W2:Y:S04]  /*44e0*/  REDUX UR6, R0 ;  /* 0x00000000000673c4 */ /* 0x000ea80000000000 */
[----:B-1----:R-:W-:-:S02]  /*44f0*/  ISETP.EQ.U32.AND P0, PT, R2, UR4, PT ;  /* 0x0000000402007c0c */ /* 0x002fc4000bf02070 */
[----:B----4-:R-:W-:-:S11]  /*4500*/  MOV R2, UR7 ;  /* 0x0000000700027c02 */ /* 0x010fd60008000f00 */
[----:B------:R1:W-:Y:S01]  /*4510*/  @P0 ATOMS.AND RZ, [UR8+0x14], R2 ;  /* 0x00001402ffff098c */ /* 0x0003e2000a800008 */
[----:B--2---:R-:W-:-:S05]  /*4520*/  IMAD.U32 R0, RZ, RZ, UR6 ;  /* 0x00000006ff007e24 */ /* 0x004fca000f8e00ff */
[----:B------:R1:W-:Y:S01]  /*4530*/  @P0 ATOMS.AND RZ, [UR8+0x18], R0 ;  /* 0x00001800ffff098c */ /* 0x0003e2000a800008 */
[----:B------:R-:W-:Y:S05]  /*4540*/  BRA `(.L_x_84) ;  /* 0x0000000000147947 */ /* 0x000fea0003800000 */
.L_x_83:
[----:B------:R-:W-:Y:S02]  /*4550*/  MOV R2, 0x4570 ;  /* 0x0000457000027802 */ /* 0x000fe40000000f00 */
[----:B---3-5:R-:W-:Y:S05]  /*4560*/  CALL.REL.NOINC `($__internal_0_$__cuda_sm10x_tcgen05_guardrail_trap_col_being_dealloced_not_returned_by_alloc) ;  /* 0x0000005400b07944 */ /* 0x028fea0003c00000 */
[----:B------:R-:W-:Y:S05]  /*4570*/  BRA `(.L_x_84) ;  /* 0x0000000000087947 */ /* 0x000fea0003800000 */
.L_x_82:
[----:B------:R-:W-:Y:S02]  /*4580*/  MOV R2, 0x45a0 ;  /* 0x000045a000027802 */ /* 0x000fe40000000f00 */
[----:B---3-5:R-:W-:Y:S05]  /*4590*/  CALL.REL.NOINC `($__internal_2_$__cuda_sm10x_tcgen05_guardrail_trap_unallocated_columns_being_dealloced) ;  /* 0x0000005400bc7944 */ /* 0x028fea0003c00000 */
.L_x_84:
[----:B------:R-:W-:Y:S01]  /*45a0*/  NOP ;  /* 0x0000000000007918 */ /* 0x000fe20000000000 */
[----:B------:R-:W-:Y:S05]  /*45b0*/  EXIT ;  /* 0x000000000000794d */ /* 0x000fea0003800000 */
.L_x_55:
[----:B------:R-:W-:-:S09]  /*45c0*/  UISETP.NE.OR UP0, UPT, UR25, 0x3, !UP5 ;  /* 0x000000031900788c */ /* 0x000fd2000ef05670 */
[----:B------:R-:W-:Y:S05]  /*45d0*/  BRA.U UP0, `(.L_x_85) ;  /* 0x0000001100b87547 */ /* 0x000fea000b800000 */
[----:B------:R-:W2:Y:S01]  /*45e0*/  LDCU UR31, c[0x0][0x370] ;  /* 0x00006e00ff1f77ac */ /* 0x000ea20008000800 */
[----:B------:R-:W3:Y:S01]  /*45f0*/  LDC.64 R16, c[0x0][0x348] ;  /* 0x0000d200ff107b82 */ /* 0x000ee20000000a00 */
[----:B------:R-:W-:Y:S02]  /*4600*/  HFMA2 R13, -RZ, RZ, 0, 0 ;  /* 0x00000000ff0d7431 */ /* 0x000fe400000001ff */
[----:B------:R-:W-:Y:S01]  /*4610*/  IMAD.MOV.U32 R15, RZ, RZ, 0x1 ;  /* 0x00000001ff0f7424 */ /* 0x000fe200078e00ff */
[----:B------:R-:W2:Y:S01]  /*4620*/  LDCU.128 UR48, c[0x0][0xb10] ;  /* 0x00016200ff3077ac */ /* 0x000ea20008000c00 */
[----:B------:R-:W-:Y:S01]  /*4630*/  IMAD.MOV.U32 R14, RZ, RZ, RZ ;  /* 0x000000ffff0e7224 */ /* 0x000fe200078e00ff */
[----:B------:R-:W-:Y:S01]  /*4640*/  MOV R7, 0x1000 ;  /* 0x0000100000077802 */ /* 0x000fe20000000f00 */
[----:B------:R-:W4:Y:S01]  /*4650*/  LDCU UR30, c[0x0][0x374] ;  /* 0x00006e80ff1e77ac */ /* 0x000f220008000800 */
[----:B------:R-:W1:Y:S01]  /*4660*/  LDC.64 R2, c[0x0][0x888] ;  /* 0x00022200ff027b82 */ /* 0x000e620000000a00 */
[----:B------:R-:W4:Y:S01]  /*4670*/  LDCU UR15, c[0x0][0xb0c] ;  /* 0x00016180ff0f77ac */ /* 0x000f220008000800 */
[----:B------:R-:W3:Y:S06]  /*4680*/  LDCU UR46, c[0x0][0xb20] ;  /* 0x00016400ff2e77ac */ /* 0x000eec0008000800 */
[----:B------:R-:W1:Y:S01]  /*4690*/  LDC.64 R4, c[0x0][0x890] ;  /* 0x00022400ff047b82 */ /* 0x000e620000000a00 */
[----:B------:R-:W3:Y:S01]  /*46a0*/  LDCU UR4, c[0x0][0xb30] ;  /* 0x00016600ff0477ac */ /* 0x000ee20008000800 */
[----:B------:R-:W-:Y:S01]  /*46b0*/  UMOV UR21, 0x400 ;  /* 0x0000040000157882 */ /* 0x000fe20000000000 */
[----:B--2---:R-:W-:-:S02]  /*46c0*/  UIMAD.WIDE.U32 UR6, UR31, UR48, URZ ;  /* 0x000000301f0672a5 */ /* 0x004fc4000f8e00ff */
[----:B----4-:R-:W-:Y:S02]  /*46d0*/  UIMAD.WIDE.U32 UR8, UR30, UR51, URZ ;  /* 0x000000331e0872a5 */ /* 0x010fe4000f8e00ff */
[----:B------:R-:W-:Y:S02]  /*46e0*/  ULEA UR21, UR47, UR21, 0x18 ;  /* 0x000000152f157291 */ /* 0x000fe4000f8ec0ff */
[----:B------:R-:W-:Y:S02]  /*46f0*/  UPLOP3.LUT UP2, UPT, UPT, UPT, UPT, 0x40, 0x4 ;  /* 0x000000000004789c */ /* 0x000fe40003f4e870 */
[----:B------:R-:W-:Y:S01]  /*4700*/  UIADD3 UR37, UPT, UPT, UR21, 0x58, URZ ;  /* 0x0000005815257890 */ /* 0x000fe2000fffe0ff */
[----:B------:R-:W-:Y:S01]  /*4710*/  UMOV UR6, UR7 ;  /* 0x0000000700067c82 */ /* 0x000fe20008000000 */
[----:B------:R-:W-:Y:S01]  /*4720*/  UMOV UR38, UR9 ;  /* 0x0000000900267c82 */ /* 0x000fe20008000000 */
[----:B------:R-:W-:Y:S02]  /*4730*/  UISETP.GE.AND UP0, UPT, UR45, 0x1, UPT ;  /* 0x000000012d00788c */ /* 0x000fe4000bf06270 */
[----:B------:R-:W-:Y:S01]  /*4740*/  UISETP.NE.AND UP4, UPT, UR45, 0x1, UPT ;  /* 0x000000012d00788c */ /* 0x000fe2000bf85270 */
[----:B------:R-:W2:Y:S01]  /*4750*/  LDCU.64 UR22, c[0x0][0xb28] ;  /* 0x00016500ff1677ac */ /* 0x000ea20008000a00 */
[----:B------:R-:W-:-:S02]  /*4760*/  UISETP.NE.AND UP6, UPT, UR15, 0x1, UPT ;  /* 0x000000010f00788c */ /* 0x000fc4000bfc5270 */
[----:B------:R-:W-:Y:S02]  /*4770*/  UISETP.NE.AND UP5, UPT, UR50, 0x1, UPT ;  /* 0x000000013200788c */ /* 0x000fe4000bfa5270 */
[----:B------:R-:W-:Y:S02]  /*4780*/  UIADD3 UR41, UPT, UPT, UR21, 0x40, URZ ;  /* 0x0000004015297890 */ /* 0x000fe4000fffe0ff */
[----:B------:R-:W-:Y:S02]  /*4790*/  UIADD3 UR33, UPT, UPT, UR21, 0x48, URZ ;  /* 0x0000004815217890 */ /* 0x000fe4000fffe0ff */
[----:B------:R-:W-:Y:S02]  /*47a0*/  UIADD3 UR25, UPT, UPT, UR21, 0x50, URZ ;  /* 0x0000005015197890 */ /* 0x000fe4000fffe0ff */
[----:B------:R-:W-:Y:S02]  /*47b0*/  UPRMT UR37, UR47, 0x654, UR37 ;  /* 0x000006542f257896 */ /* 0x000fe40008000025 */
[----:B------:R-:W-:-:S02]  /*47c0*/  USHF.R.U32.HI UR39, URZ, UR49, UR6 ;  /* 0x00000031ff277299 */ /* 0x000fc40008011606 */
[----:B---3--:R-:W-:Y:S02]  /*47d0*/  USHF.R.U32.HI UR38, URZ, UR46, UR38 ;  /* 0x0000002eff267299 */ /* 0x008fe40008011626 */
[----:B------:R-:W-:-:S11]  /*47e0*/  UISETP.NE.AND UP3, UPT, UR4, 0x1, UPT ;  /* 0x000000010400788c */ /* 0x000fd6000bf65270 */
.L_x_96:
[C---:B------:R-:W-:Y:S02]  /*47f0*/  LEA R12, R14.reuse, UR21, 0x3 ;  /* 0x000000150e0c7c11 */ /* 0x040fe4000f8e18ff */
[----:B------:R-:W-:Y:S02]  /*4800*/  SHF.L.U32 R0, R13, 0x1f, RZ ;  /* 0x0000001f0d007819 */ /* 0x000fe400000006ff */
[----:B------:R-:W-:Y:S02]  /*4810*/  LEA R8, R14, UR21, 0x4 ;  /* 0x000000150e087c11 */ /* 0x000fe4000f8e20ff */
[----:B---3--:R-:W3:Y:S02]  /*4820*/  SYNCS.PHASECHK.TRANS64.TRYWAIT P0, [R12+URZ+0x90], R0 ;  /* 0x000090000c0075a7 */ /* 0x008ee400080011ff */
[----:B---3--:R-:W-:Y:S05]  /*4830*/  @!P0 BRA `(.L_x_86) ;  /* 0x0000004c00ac8947 */ /* 0x008fea0003800000 */
.L_x_179:
[----:B------:R-:W4:Y:S01]  /*4840*/  LDS.128 R8, [R8+0x120] ;  /* 0x0001200008087984 */ /* 0x000f220000000c00 */
[----:B------:R-:W-:Y:S01]  /*4850*/  UISETP.GE.AND UP0, UPT, UR45, 0x1, UPT ;  /* 0x000000012d00788c */ /* 0x000fe2000bf06270 */
[----:B------:R-:W-:Y:S01]  /*4860*/  @!PT LDS RZ, [RZ] ;  /* 0x00000000fffff984 */ /* 0x000fe20000000800 */
[----:B------:R-:W-:Y:S01]  /*4870*/  @!PT LDS RZ, [RZ] ;  /* 0x00000000fffff984 */ /* 0x000fe20000000800 */
[----:B------:R-:W-:Y:S01]  /*4880*/  @!PT LDS RZ, [RZ] ;  /* 0x00000000fffff984 */ /* 0x000fe20000000800 */
[----:B------:R-:W-:Y:S01]  /*4890*/  @!PT LDS RZ, [RZ] ;  /* 0x00000000fffff984 */ /* 0x000fe20000000800 */
[----:B------:R1:W-:Y:S06]  /*48a0*/  MEMBAR.ALL.CTA ;  /* 0x0000000000007992 */ /* 0x0003ec0000008000 */
[----:B-1----:R-:W1:Y:S01]  /*48b0*/  FENCE.VIEW.ASYNC.S ;  /* 0x00000000000073c6 */ /* 0x002e620000000000 */
[----:B----4-:R-:W-:Y:S11]  /*48c0*/  LOP3.LUT P0, RZ, R10, 0x1, RZ, 0xc0, !PT ;  /* 0x000000010aff7812 */ /* 0x010ff6000780c0ff */
[----:B------:R-:W-:Y:S02]  /*48d0*/  @!UPT UIADD3 URZ, UPT, UPT, URZ, URZ, URZ ;  /* 0x000000fffffff290 */ /* 0x000fe4000fffe0ff */
[----:B-1----:R-:W-:Y:S01]  /*48e0*/  VOTEU.ANY UP1, P0 ;  /* 0x0000000000ff7886 */ /* 0x002fe20000020100 */
[----:B------:R-:W-:Y:S11]  /*48f0*/  PLOP3.LUT P0, PT, PT, PT, UP1, 0x80, 0x8 ;  /* 0x000000000008781c */ /* 0x000ff60003f0f018 */
[----:B------:R-:W-:Y:S02]  /*4900*/  @!UPT UIADD3 URZ, UPT, UPT, URZ, URZ, URZ ;  /* 0x000000fffffff290 */ /* 0x000fe4000fffe0ff */
[----:B---3--:R-:W-:Y:S02]  /*4910*/  @P0 SHF.R.U32.HI R0, RZ, 0x10, R9 ;  /* 0x00000010ff000819 */ /* 0x008fe40000011609 */
[----:B------:R-:W-:Y:S02]  /*4920*/  @P0 MOV R6, R8 ;  /* 0x0000000800060202 */ /* 0x000fe40000000f00 */
[----:B------:R-:W-:Y:S01]  /*4930*/  @P0 R2UR UR4, R0 ;  /* 0x00000000000402ca */ /* 0x000fe200000e0000 */
[----:B------:R-:W-:Y:S01]  /*4940*/  VIADD R0, R12, 0xa0 ;  /* 0x000000a00c007836 */ /* 0x000fe20000000000 */
[----:B------:R-:W-:Y:S02]  /*4950*/  @P0 LOP3.LUT R8, R9, 0xffff, RZ, 0xc0, !PT ;  /* 0x0000ffff09080812 */ /* 0x000fe400078ec0ff */
[----:B------:R-:W-:Y:S02]  /*4960*/  @P0 R2UR UR6, R6 ;  /* 0x00000000060602ca */ /* 0x000fe400000e0000 */
[----:B------:R-:W-:Y:S02]  /*4970*/  PRMT R0, RZ, 0x654, R0 ;  /* 0x00000654ff007816 */ /* 0x000fe40000000000 */
[----:B------:R-:W-:Y:S02]  /*4980*/  @P0 R2UR UR5, R8 ;  /* 0x00000000080502ca */ /* 0x000fe400000e0000 */
[----:B------:R1:W-:Y:S03]  /*4990*/  SYNCS.ARRIVE.TRANS64.RED.A1T0 RZ, [R0+URZ], RZ ;  /* 0x000000ff00ff79a7 */ /* 0x0003e600081004ff */
[----:B------:R-:W-:Y:S04]  /*49a0*/  @UP1 UMOV UR29, UR4 ;  /* 0x00000004001d1c82 */ /* 0x000fe80008000000 */
[----:B------:R-:W-:Y:S04]  /*49b0*/  @UP1 UMOV UR14, UR6 ;  /* 0x00000006000e1c82 */ /* 0x000fe80008000000 */
[----:B------:R-:W-:Y:S01]  /*49c0*/  @UP1 UMOV UR13, UR5 ;  /* 0x00000005000d1c82 */ /* 0x000fe20008000000 */
[----:B------:R-:W-:Y:S05]  /*49d0*/  BRA.U !UP0, `(.L_x_87) ;  /* 0x0000000108a47547 */ /* 0x000fea000b800000 */
[----:B------:R-:W-:Y:S02]  /*49e0*/  UIMAD.WIDE.U32 UR16, UR13, UR51, URZ ;  /* 0x000000330d1072a5 */ /* 0x000fe4000f8e00ff */
[----:B------:R-:W-:Y:S02]  /*49f0*/  UIMAD.WIDE.U32 UR18, UR14, UR48, URZ ;  /* 0x000000300e1272a5 */ /* 0x000fe4000f8e00ff */
[----:B------:R-:W-:Y:S02]  /*4a00*/  USEL UR4, UR30, UR38, !UP5 ;  /* 0x000000261e047287 */ /* 0x000fe4000e800000 */
[----:B------:R-:W-:Y:S02]  /*4a10*/  USEL UR7, UR31, UR39, !UP6 ;  /* 0x000000271f077287 */ /* 0x000fe4000f000000 */
[----:B--2---:R-:W-:Y:S02]  /*4a20*/  UIMAD.WIDE.U32 UR8, UR4, UR22, URZ ;  /* 0x00000016040872a5 */ /* 0x004fe4000f8e00ff */
[----:B------:R-:W-:Y:S01]  /*4a30*/  UIMAD.WIDE.U32 UR10, UR7, UR22, URZ ;  /* 0x00000016070a72a5 */ /* 0x000fe2000f8e00ff */
[----:B------:R-:W-:Y:S02]  /*4a40*/  UMOV UR5, UR17 ;  /* 0x0000001100057c82 */ /* 0x000fe40008000000 */
[----:B------:R-:W-:Y:S03]  /*4a50*/  USHF.R.U32.HI UR6, URZ, UR46, UR5 ;  /* 0x0000002eff067299 */ /* 0x000fe60008011605 */
[----:B------:R-:W-:Y:S01]  /*4a60*/  UMOV UR5, UR19 ;  /* 0x0000001300057c82 */ /* 0x000fe20008000000 */
[----:B------:R-:W-:Y:S02]  /*4a70*/  USEL UR6, UR13, UR6, !UP5 ;  /* 0x000000060d067287 */ /* 0x000fe4000e800000 */
[----:B------:R-:W-:Y:S03]  /*4a80*/  USHF.R.U32.HI UR12, URZ, UR49, UR5 ;  /* 0x00000031ff0c7299 */ /* 0x000fe60008011605 */
[----:B------:R-:W-:Y:S02]  /*4a90*/  UMOV UR5, UR9 ;  /* 0x0000000900057c82 */ /* 0x000fe40008000000 */
[----:B------:R-:W-:Y:S03]  /*4aa0*/  @UP4 USHF.R.U32.HI UR4, URZ, UR23, UR5 ;  /* 0x00000017ff044299 */ /* 0x000fe60008011605 */
[----:B------:R-:W-:Y:S01]  /*4ab0*/  UMOV UR5, UR11 ;  /* 0x0000000b00057c82 */ /* 0x000fe20008000000 */
[----:B------:R-:W-:Y:S02]  /*4ac0*/  UIMAD UR4, UR45, UR4, URZ ;  /* 0x000000042d0472a4 */ /* 0x000fe4000f8e02ff */
[----:B------:R-:W-:Y:S02]  /*4ad0*/  @UP4 USHF.R.U32.HI UR7, URZ, UR23, UR5 ;  /* 0x00000017ff074299 */ /* 0x000fe40008011605 */
[----:B------:R-:W-:Y:S02]  /*4ae0*/  UIMAD.WIDE.U32 UR10, UR6, UR22, URZ ;  /* 0x00000016060a72a5 */ /* 0x000fe4000f8e00ff */
[----:B------:R-:W-:Y:S02]  /*4af0*/  USEL UR5, UR14, UR12, !UP6 ;  /* 0x0000000c0e057287 */ /* 0x000fe4000f000000 */
[----:B------:R-:W-:Y:S02]  /*4b00*/  UIMAD UR8, UR45, UR7, URZ ;  /* 0x000000072d0872a4 */ /* 0x000fe4000f8e02ff */
[----:B------:R-:W-:Y:S03]  /*4b10*/  UISETP.GE.AND UP0, UPT, UR6, UR4, UPT ;  /* 0x000000040600728c */ /* 0x000fe6000bf06270 */
[----:B------:R-:W-:Y:S01]  /*4b20*/  UMOV UR4, UR11 ;  /* 0x0000000b00047c82 */ /* 0x000fe20008000000 */
[----:B------:R-:W-:Y:S02]  /*4b30*/  UISETP.GE.OR UP0, UPT, UR5, UR8, UP0 ;  /* 0x000000080500728c */ /* 0x000fe40008706670 */
[----:B------:R-:W-:Y:S02]  /*4b40*/  USHF.R.U32.HI UR4, URZ, UR23, UR4 ;  /* 0x00000017ff047299 */ /* 0x000fe40008011604 */
[----:B------:R-:W-:Y:S02]  /*4b50*/  UIMAD.WIDE.U32 UR8, UR5, UR22, URZ ;  /* 0x00000016050872a5 */ /* 0x000fe4000f8e00ff */
[----:B------:R-:W-:Y:S04]  /*4b60*/  USEL UR10, UR6, UR4, !UP4 ;  /* 0x00000004060a7287 */ /* 0x000fe8000e000000 */
[----:B------:R-:W-:Y:S01]  /*4b70*/  UIADD3 UR11, UPT, UPT, -UR10, URZ, URZ ;  /* 0x000000ff0a0b7290 */ /* 0x000fe2000fffe1ff */
[----:B------:R-:W-:Y:S02]  /*4b80*/  @!UP0 UMOV UR4, UR9 ;  /* 0x0000000900048c82 */ /* 0x000fe40008000000 */
[----:B------:R-:W-:Y:S02]  /*4b90*/  @!UP0 USHF.R.U32.HI UR4, URZ, UR23, UR4 ;  /* 0x00000017ff048299 */ /* 0x000fe40008011604 */
[----:B------:R-:W-:Y:S02]  /*4ba0*/  UIMAD UR8, UR45, UR11, UR6 ;  /* 0x0000000b2d0872a4 */ /* 0x000fe4000f8e0206 */
[----:B------:R-:W-:Y:S04]  /*4bb0*/  @!UP0 USEL UR4, UR5, UR4, !UP4 ;  /* 0x0000000405048287 */ /* 0x000fe8000e000000 */
[----:B------:R-:W-:Y:S02]  /*4bc0*/  @!UP0 UIMAD UR7, UR7, UR8, UR4 ;  /* 0x00000008070782a4 */ /* 0x000fe4000f8e0204 */
[----:B------:R-:W-:Y:S02]  /*4bd0*/  @!UP0 UIADD3 UR9, UPT, UPT, UR10, -UR4, URZ ;  /* 0x800000040a098290 */ /* 0x000fe4000fffe0ff */
[----:B------:R-:W-:Y:S02]  /*4be0*/  UIADD3 UR8, UPT, UPT, -UR6, URZ, URZ ;  /* 0x000000ff06087290 */ /* 0x000fe4000fffe1ff */
[----:B------:R-:W-:Y:S02]  /*4bf0*/  UIADD3 UR4, UPT, UPT, -UR5, URZ, URZ ;  /* 0x000000ff05047290 */ /* 0x000fe4000fffe1ff */
[----:B------:R-:W-:Y:S03]  /*4c00*/  @!UP0 UIMAD UR6, UR9, UR45, UR5 ;  /* 0x0000002d090682a4 */ /* 0x000fe6000f8e0205 */
[----:B------:R-:W-:Y:S01]  /*4c10*/  @!UP0 UMOV UR5, UR7 ;  /* 0x0000000700058c82 */ /* 0x000fe20008000000 */
[----:B------:R-:W-:Y:S02]  /*4c20*/  UIMAD UR7, UR15, UR4, UR14 ;  /* 0x000000040f0772a4 */ /* 0x000fe4000f8e020e */
[----:B------:R-:W-:Y:S02]  /*4c30*/  UIMAD UR4, UR50, UR8, UR13 ;  /* 0x00000008320472a4 */ /* 0x000fe4000f8e020d */
[----:B------:R-:W-:Y:S02]  /*4c40*/  UIMAD UR14, UR5, UR15, UR7 ;  /* 0x0000000f050e72a4 */ /* 0x000fe4000f8e0207 */
[----:B------:R-:W-:Y:S11]  /*4c50*/  UIMAD UR13, UR6, UR50, UR4 ;  /* 0x00000032060d72a4 */ /* 0x000ff6000f8e0204 */
[----:B------:R-:W-:Y:S01]  /*4c60*/  @!UPT UIADD3 URZ, UPT, UPT, URZ, URZ, URZ ;  /* 0x000000fffffff290 */ /* 0x000fe2000fffe0ff */
.L_x_87:
[----:B------:R-:W3:Y:S01]  /*4c70*/  @!UP3 LDCU.128 UR8, c[0x0][0xb10] ;  /* 0x00016200ff08b7ac */ /* 0x000ee20008000c00 */
[C---:B------:R-:W-:Y:S02]  /*4c80*/  ISETP.NE.U32.AND P1, PT, R4.reuse, RZ, PT ;  /* 0x000000ff0400720c */ /* 0x040fe40003f25070 */
[----:B------:R-:W-:Y:S02]  /*4c90*/  ISETP.NE.U32.AND P0, PT, R4, RZ, PT ;  /* 0x000000ff0400720c */ /* 0x000fe40003f05070 */
[C---:B------:R-:W-:Y:S02]  /*4ca0*/  ISETP.NE.AND.EX P1, PT, R5.reuse, RZ, PT, P1 ;  /* 0x000000ff0500720c */ /* 0x040fe40003f25310 */
[----:B------:R-:W-:Y:S01]  /*4cb0*/  ISETP.NE.AND.EX P0, PT, R5, RZ, PT, P0 ;  /* 0x000000ff0500720c */ /* 0x000fe20003f05300 */
[----:B------:R-:W4:Y:S01]  /*4cc0*/  @!UP3 LDCU UR5, c[0x0][0xb0c] ;  /* 0x00016180ff05b7ac */ /* 0x000f220008000800 */
[----:B------:R-:W-:Y:S01]  /*4cd0*/  SHF.L.U32 R9, R15, 0x1f, RZ ;  /* 0x0000001f0f097819 */ /* 0x000fe200000006ff */
[----:B------:R-:W-:Y:S02]  /*4ce0*/  USHF.L.U32 UR42, UR20, 0x7, URZ ;  /* 0x00000007142a7899 */ /* 0x000fe400080006ff */
[----:B------:R-:W-:Y:S02]  /*4cf0*/  USHF.L.U32 UR43, UR28, 0x6, URZ ;  /* 0x000000061c2b7899 */ /* 0x000fe400080006ff */
[----:B---3--:R-:W-:Y:S07]  /*4d00*/  UIMAD.WIDE.U32 UR6, UR14, UR8, URZ ;  /* 0x000000080e0672a5 */ /* 0x008fee000f8e00ff */
[----:B------:R-:W-:Y:S01]  /*4d10*/  @!UP3 UMOV UR4, UR7 ;  /* 0x000000070004bc82 */ /* 0x000fe20008000000 */
[----:B----4-:R-:W-:Y:S02]  /*4d20*/  @!UP3 UISETP.NE.AND UP0, UPT, UR5, 0x1, UPT ;  /* 0x000000010500b88c */ /* 0x010fe4000bf05270 */
[----:B------:R-:W-:Y:S02]  /*4d30*/  @!UP3 USHF.R.U32.HI UR4, URZ, UR9, UR4 ;  /* 0x00000009ff04b299 */ /* 0x000fe40008011604 */
[----:B------:R-:W-:Y:S02]  /*4d40*/  UIMAD.WIDE.U32 UR6, UR13, UR11, URZ ;  /* 0x0000000b0d0672a5 */ /* 0x000fe4000f8e00ff */
[----:B------:R-:W-:Y:S02]  /*4d50*/  @!UP3 USEL UR8, UR14, UR4, !UP0 ;  /* 0x000000040e08b287 */ /* 0x000fe4000c000000 */
[----:B------:R-:W-:Y:S03]  /*4d60*/  @!UP3 UISETP.NE.AND UP0, UPT, UR10, 0x1, UPT ;  /* 0x000000010a00b88c */ /* 0x000fe6000bf05270 */
[----:B------:R-:W-:Y:S02]  /*4d70*/  @!UP3 UMOV UR6, UR7 ;  /* 0x000000070006bc82 */ /* 0x000fe40008000000 */
[----:B------:R-:W3:Y:S02]  /*4d80*/  @!UP3 LDCU UR4, c[0x0][0xb20] ;  /* 0x00016400ff04b7ac */ /* 0x000ee40008000800 */
[----:B---3--:R-:W-:Y:S04]  /*4d90*/  @!UP3 USHF.R.U32.HI UR6, URZ, UR4, UR6 ;  /* 0x00000004ff06b299 */ /* 0x008fe80008011606 */
[----:B------:R-:W-:Y:S04]  /*4da0*/  @!UP3 USEL UR6, UR13, UR6, !UP0 ;  /* 0x000000060d06b287 */ /* 0x000fe8000c000000 */
[----:B------:R-:W-:Y:S02]  /*4db0*/  @!UP3 UIADD3 UR4, UPT, UPT, -UR8, UR6, URZ ;  /* 0x000000060804b290 */ /* 0x000fe4000fffe1ff */
[----:B------:R-:W-:Y:S02]  /*4dc0*/  @!UP3 UIADD3 UR6, UPT, UPT, UR8, -UR6, URZ ;  /* 0x800000060806b290 */ /* 0x000fe4000fffe0ff */
[----:B------:R-:W-:Y:S02]  /*4dd0*/  @!UP3 UIMAD UR14, UR4, UR5, UR14 ;  /* 0x00000005040eb2a4 */ /* 0x000fe4000f8e020e */
[----:B------:R-:W-:Y:S01]  /*4de0*/  @!UP3 UIMAD UR13, UR6, UR10, UR13 ;  /* 0x0000000a060db2a4 */ /* 0x000fe2000f8e020d */
[----:B------:R-:W-:Y:S11]  /*4df0*/  BRA.U UP2, `(.L_x_88) ;  /* 0x0000000102107547 */ /* 0x000ff6000b800000 */
[----:B------:R-:W-:Y:S04]  /*4e00*/  MOV R6, UR52 ;  /* 0x0000003400067c02 */ /* 0x000fe80008000f00 */
[----:B------:R-:W-:Y:S04]  /*4e10*/  SHF.L.U32 R6, R6, 0x1f, RZ ;  /* 0x0000001f06067819 */ /* 0x000fe800000006ff */
[----:B------:R-:W3:Y:S02]  /*4e20*/  SYNCS.PHASECHK.TRANS64.TRYWAIT P2, [UR21+0x88], R6 ;  /* 0x00008806ff0075a7 */ /* 0x000ee40008041115 */
[----:B---3--:R-:W-:Y:S05]  /*4e30*/  @!P2 BRA `(.L_x_89) ;  /* 0x000000480040a947 */ /* 0x008fea0003800000 */
.L_x_88:
[----:B------:R-:W-:Y:S05]  /*4e40*/  @!P1 BRA `(.L_x_90) ;  /* 0x0000000000309947 */ /* 0x000fea0003800000 */
[----:B------:R-:W-:Y:S01]  /*4e50*/  ISETP.NE.U32.AND P1, PT, R2, RZ, PT ;  /* 0x000000ff0200720c */ /* 0x000fe20003f25070 */
[----:B------:R-:W3:Y:S01]  /*4e60*/  LDCU.64 UR4, c[0x0][0x358] ;  /* 0x00006b00ff0477ac */ /* 0x000ee20008000a00 */
[----:B------:R-:W-:Y:S02]  /*4e70*/  IMAD.MOV.U32 R50, RZ, RZ, 0x1 ;  /* 0x00000001ff327424 */ /* 0x000fe400078e00ff */
[----:B------:R-:W-:Y:S11]  /*4e80*/  ISETP.NE.AND.EX P1, PT, R3, RZ, PT, P1 ;  /* 0x000000ff0300720c */ /* 0x000ff60003f25310 */
[----:B------:R-:W-:Y:S02]  /*4e90*/  @!UPT UIADD3 URZ, UPT, UPT, URZ, URZ, URZ ;  /* 0x000000fffffff290 */ /* 0x000fe4000fffe0ff */
[----:B------:R-:W4:Y:S01]  /*4ea0*/  @P1 LDC.64 R10, c[0x0][0x888] ;  /* 0x00022200ff0a1b82 */ /* 0x000f220000000a00 */
[----:B-1----:R-:W-:Y:S04]  /*4eb0*/  @P1 IMAD R0, R4, UR36, RZ ;  /* 0x0000002404001c24 */ /* 0x002fe8000f8e02ff */
[----:B----4-:R-:W-:Y:S04]  /*4ec0*/  @P1 IMAD.WIDE R10, R0, 0x4, R10 ;  /* 0x00000004000a1825 */ /* 0x010fe800078e020a */
[----:B------:R-:W-:Y:S01]  /*4ed0*/  HFMA2 R0, -RZ, RZ, 0, 5.9604644775390625e-08 ;  /* 0x00000001ff007431 */ /* 0x000fe200000001ff */
[----:B---3-5:R3:W5:Y:S04]  /*4ee0*/  @P1 LDG.E R27, desc[UR4][R10.64] ;  /* 0x000000040a1b1981 */ /* 0x028768000c1e1900 */
[----:B------:R-:W-:Y:S01]  /*4ef0*/  @!P1 PRMT R50, R0, 0x7610, R50 ;  /* 0x0000761000329816 */ /* 0x000fe20000000032 */
[----:B---3--:R-:W4:Y:S06]  /*4f00*/  @!P1 LDC R27, c[0x0][0x880] ;  /* 0x00022000ff1b9b82 */ /* 0x008f2c0000000800 */
.L_x_90:
[----:B----45:R-:W-:Y:S01]  /*4f10*/  @!P0 FSETP.EQ.AND P1, PT, R27, RZ, PT ;  /* 0x000000ff1b00820b */ /* 0x030fe20003f22000 */
[----:B------:R-:W-:Y:S01]  /*4f20*/  @!UPT UIADD3 URZ, UPT, UPT, URZ, URZ, URZ ;  /* 0x000000fffffff290 */ /* 0x000fe2000fffe0ff */
[----:B------:R-:W-:Y:S11]  /*4f30*/  @!P0 BRA `(.L_x_91) ;  /* 0x0000000000188947 */ /* 0x000ff60003800000 */
[----:B------:R-:W-:Y:S02]  /*4f40*/  LOP3.LUT P0, RZ, R50, 0xff, RZ, 0xc0, !PT ;  /* 0x000000ff32ff7812 */ /* 0x000fe4000780c0ff */
[----:B------:R-:W-:Y:S04]  /*4f50*/  ISETP.NE.U32.AND P1, PT, R2, RZ, PT ;  /* 0x000000ff0200720c */ /* 0x000fe80003f25070 */
[----:B------:R-:W-:Y:S04]  /*4f60*/  ISETP.NE.AND.EX P1, PT, R3, RZ, PT, P1 ;  /* 0x000000ff0300720c */ /* 0x000fe80003f25310 */
[----:B------:R-:W-:Y:S03]  /*4f70*/  PLOP3.LUT P1, PT, P1, PT, PT, 0x8, 0x80 ;  /* 0x000000000080781c */ /* 0x000fe60000f2e170 */
[----:B------:R-:W-:Y:S11]  /*4f80*/  @P0 FSETP.EQ.AND P1, PT, R27, RZ, PT ;  /* 0x000000ff1b00020b */ /* 0x000ff60003f22000 */
[----:B------:R-:W-:Y:S02]  /*4f90*/  @!UPT UIADD3 URZ, UPT, UPT, URZ, URZ, URZ ;  /* 0x000000fffffff290 */ /* 0x000fe4000fffe0ff */
.L_x_91:
[----:B------:R-:W3:Y:S01]  /*4fa0*/  SYNCS.PHASECHK.TRANS64.TRYWAIT P2, [UR21+0x60], R9 ;  /* 0x00006009ff0075a7 */ /* 0x000ee20008041115 */
[----:B------:R-:W-:Y:S04]  /*4fb0*/  ELECT P0, URZ, PT ;  /* 0x0000000000ff782f */ /* 0x000fe80003800000 */
[----:B------:R-:W-:Y:S11]  /*4fc0*/  PLOP3.LUT P1, PT, P1, P0, PT, 0xf2, 0x2f ;  /* 0x00000000002f781c */ /* 0x000ff60000f21e72 */
[----:B------:R-:W-:Y:S02]  /*4fd0*/  @!UPT UIADD3 URZ, UPT, UPT, URZ, URZ, URZ ;  /* 0x000000fffffff290 */ /* 0x000fe4000fffe0ff */
[----:B------:R-:W-:Y:S05]  /*4fe0*/  @!P1 IADD3 R8, P0, PT, R16, 0x580, RZ ;  /* 0x0000058010089810 */ /* 0x000fea0007f1e0ff */
[----:B-1----:R-:W-:Y:S01]  /*4ff0*/  @!P1 IMAD.X R6, RZ, RZ, R17, P0 ;  /* 0x000000ffff069224 */ /* 0x002fe200000e0611 */
[----:B---3--:R-:W-:Y:S07]  /*5000*/  @!P2 BRA `(.L_x_92) ;  /* 0x0000004400e4a947 */ /* 0x008fee0003800000 */
.L_x_182:
[----:B------:R-:W-:Y:S01]  /*5010*/  @!P1 R2UR UR5, R8 ;  /* 0x00000000080592ca */ /* 0x000fe200000e0000 */
[----:B------:R-:W-:Y:S01]  /*5020*/  VOTEU.ALL UP0, P1 ;  /* 0x0000000000ff7886 */ /* 0x000fe20000800000 */
[----:B------:R-:W-:Y:S01]  /*5030*/  @!P1 R2UR UR4, R6 ;  /* 0x00000000060492ca */ /* 0x000fe200000e0000 */
[----:B------:R-:W-:Y:S01]  /*5040*/  UMOV UR16, 0x0 ;  /* 0x0000000000107882 */ /* 0x000fe20000000000 */
[----:B------:R-:W-:Y:S01]  /*5050*/  UMOV UR17, 0x10000000 ;  /* 0x1000000000117882 */ /* 0x000fe20000000000 */
[----:B------:R-:W-:Y:S01]  /*5060*/  UMOV UR44, UR36 ;  /* 0x00000024002c7c82 */ /* 0x000fe20008000000 */
[----:B------:R-:W-:Y:S01]  /*5070*/  @!UP0 UIADD3 UR40, UPT, UPT, UR21, 0x200, URZ ;  /* 0x0000020015288890 */ /* 0x000fe2000fffe0ff */
[----:B-1----:R-:W-:Y:S01]  /*5080*/  @!P1 IMAD.MOV.U32 R0, RZ, RZ, 0x1000 ;  /* 0x00001000ff009424 */ /* 0x002fe200078e00ff */
[----:B------:R-:W-:Y:S01]  /*5090*/  @!UP0 UIADD3 UR10, UPT, UPT, UR42, 0x40, URZ ;  /* 0x000000402a0a8890 */ /* 0x000fe2000fffe0ff */
[----:B------:R-:W-:Y:S01]  /*50a0*/  @!P1 IADD3 R8, P0, PT, R16, 0x580, RZ ;  /* 0x0000058010089810 */ /* 0x000fe20007f1e0ff */
[----:B------:R-:W-:Y:S01]  /*50b0*/  @!UP0 UIADD3 UR8, UPT, UPT, UR21, 0xa00, URZ ;  /* 0x00000a0015088890 */ /* 0x000fe2000fffe0ff */
[----:B------:R-:W-:Y:S02]  /*50c0*/  VOTEU.ALL UP0, P1 ;  /* 0x0000000000ff7886 */ /* 0x000fe40000800000 */
[----:B------:R-:W-:Y:S01]  /*50d0*/  IMAD.U32 R10, RZ, RZ, UR5 ;  /* 0x00000005ff0a7e24 */ /* 0x000fe2000f8e00ff */
[----:B------:R-:W-:Y:S01]  /*50e0*/  UMOV UR9, UR41 ;  /* 0x0000002900097c82 */ /* 0x000fe20008000000 */
[----:B------:R-:W-:Y:S01]  /*50f0*/  IMAD.U32 R11, RZ, RZ, UR4 ;  /* 0x00000004ff0b7e24 */ /* 0x000fe2000f8e00ff */
[----:B------:R-:W-:Y:S01]  /*5100*/  UMOV UR11, UR43 ;  /* 0x0000002b000b7c82 */ /* 0x000fe20008000000 */
[----:B------:R-:W-:Y:S01]  /*5110*/  UMOV UR12, UR36 ;  /* 0x00000024000c7c82 */ /* 0x000fe20008000000 */
[----:B------:R-:W-:Y:S01]  /*5120*/  @!P1 R2UR UR4, R10 ;  /* 0x000000000a0492ca */ /* 0x000fe200000e0000 */
[----:B------:R-:W-:Y:S01]  /*5130*/  UPRMT UR6, UR47, 0x654, UR41 ;  /* 0x000006542f067896 */ /* 0x000fe20008000029 */
[----:B------:R-:W-:Y:S01]  /*5140*/  @!P1 R2UR UR5, R11 ;  /* 0x000000000b0592ca */ /* 0x000fe200000e0000 */
[----:B------:R-:W-:Y:S11]  /*5150*/  @!P1 IMAD.X R6, RZ, RZ, R17, P0 ;  /* 0x000000ffff069224 */ /* 0x000ff600000e0611 */
[----:B------:R-:W-:Y:S01]  /*5160*/  @!UPT UIADD3 URZ, UPT, UPT, URZ, URZ, URZ ;  /* 0x000000fffffff290 */ /* 0x000fe2000fffe0ff */
[----:B------:R1:W-:Y:S01]  /*5170*/  @!UP0 UTMALDG.3D [UR40], [UR4], desc[UR16] ;  /* 0x00001028040085b4 */ /* 0x0003e20008011000 */
[----:B------:R-:W-:Y:S05]  /*5180*/  VOTEU.ALL UP0, P1 ;  /* 0x0000000000ff7886 */ /* 0x000fea0000800000 */
[----:B------:R1:W-:Y:S01]  /*5190*/  @!UP0 UTMALDG.3D [UR8], [UR4], desc[UR16] ;  /* 0x00001008040085b4 */ /* 0x0003e20008011000 */
[----:B------:R1:W-:Y:S01]  /*51a0*/  @!P1 SYNCS.ARRIVE.TRANS64.RED.A0TR RZ, [UR21+0x40], R0 ;  /* 0x00004000ffff99a7 */ /* 0x0003e20008300415 */
[----:B------:R-:W-:Y:S01]  /*51b0*/  SYNCS.ARRIVE.TRANS64.RED.A1T0 RZ, [UR6], RZ ;  /* 0x000000ffffff79a7 */ /* 0x000fe20008100406 */
[----:B------:R-:W3:Y:S02]  /*51c0*/  SYNCS.PHASECHK.TRANS64.TRYWAIT P2, [UR21+0x68], R9 ;  /* 0x00006809ff0075a7 */ /* 0x000ee40008041115 */
[----:B-1-3--:R-:W-:Y:S05]  /*51d0*/  @!P2 BRA `(.L_x_93) ;  /* 0x000000440088a947 */ /* 0x00afea0003800000 */
.L_x_184:
        /* <DEDUP_REMOVED lines=10> */
[----:B------:R-:W-:Y:S02]  /*5280*/  @!UP0 UIADD3 UR10, UPT, UPT, UR42, 0x50, URZ ;  /* 0x000000502a0a8890 */ /* 0x000fe4000fffe0ff */
[----:B------:R-:W-:Y:S01]  /*5290*/  @!UP0 UIADD3 UR8, UPT, UPT, UR21, 0x1a00, URZ ;  /* 0x00001a0015088890 */ /* 0x000fe2000fffe0ff */
[----:B------:R-:W-:Y:S01]  /*52a0*/  IMAD.U32 R10, RZ, RZ, UR5 ;  /* 0x00000005ff0a7e24 */ /* 0x000fe2000f8e00ff */
[----:B------:R-:W-:Y:S01]  /*52b0*/  VOTEU.ALL UP0, P1 ;  /* 0x0000000000ff7886 */ /* 0x000fe20000800000 */
[----:B------:R-:W-:Y:S01]  /*52c0*/  IMAD.U32 R11, RZ, RZ, UR4 ;  /* 0x00000004ff0b7e24 */ /* 0x000fe2000f8e00ff */
[----:B------:R-:W-:Y:S01]  /*52d0*/  UMOV UR9, UR33 ;  /* 0x0000002100097c82 */ /* 0x000fe20008000000 */
[----:B------:R-:W-:Y:S01]  /*52e0*/  UMOV UR11, UR43 ;  /* 0x0000002b000b7c82 */ /* 0x000fe20008000000 */
[----:B------:R-:W-:Y:S01]  /*52f0*/  @!P1 R2UR UR4, R10 ;  /* 0x000000000a0492ca */ /* 0x000fe200000e0000 */
[----:B------:R-:W-:Y:S01]  /*5300*/  UMOV UR12, UR36 ;  /* 0x00000024000c7c82 */ /* 0x000fe20008000000 */
[----:B------:R-:W-:Y:S01]  /*5310*/  @!P1 R2UR UR5, R11 ;  /* 0x000000000b0592ca */ /* 0x000fe200000e0000 */
[----:B------:R-:W-:Y:S01]  /*5320*/  UPRMT UR6, UR47, 0x654, UR33 ;  /* 0x000006542f067896 */ /* 0x000fe20008000021 */
[----:B------:R-:W-:Y:S11]  /*5330*/  @!P1 IMAD.X R6, RZ, RZ, R17, P0 ;  /* 0x000000ffff069224 */ /* 0x000ff600000e0611 */
[----:B------:R1:W-:Y:S01]  /*5340*/  @!UP0 UTMALDG.3D [UR32], [UR4], desc[UR16] ;  /* 0x00001020040085b4 */ /* 0x0003e20008011000 */
[----:B------:R-:W-:Y:S05]  /*5350*/  VOTEU.ALL UP0, P1 ;  /* 0x0000000000ff7886 */ /* 0x000fea0000800000 */
[----:B------:R1:W-:Y:S01]  /*5360*/  @!UP0 UTMALDG.3D [UR8], [UR4], desc[UR16] ;  /* 0x00001008040085b4 */ /* 0x0003e20008011000 */
[----:B------:R1:W-:Y:S01]  /*5370*/  @!P1 SYNCS.ARRIVE.TRANS64.RED.A0TR RZ, [UR21+0x48], R0 ;  /* 0x00004800ffff99a7 */ /* 0x0003e20008300415 */
[----:B------:R-:W-:Y:S01]  /*5380*/  SYNCS.ARRIVE.TRANS64.RED.A1T0 RZ, [UR6], RZ ;  /* 0x000000ffffff79a7 */ /* 0x000fe20008100406 */
[----:B------:R-:W3:Y:S02]  /*5390*/  SYNCS.PHASECHK.TRANS64.TRYWAIT P2, [UR21+0x70], R9 ;  /* 0x00007009ff0075a7 */ /* 0x000ee40008041115 */
[----:B-1-3--:R-:W-:Y:S05]  /*53a0*/  @!P2 BRA `(.L_x_94) ;  /* 0x00000044002ca947 */ /* 0x00afea0003800000 */
.L_x_186:
        /* <DEDUP_REMOVED lines=9> */
[----:B------:R-:W-:Y:S01]  /*5440*/  VIADD R14, R14, 0x1 ;  /* 0x000000010e0e7836 */ /* 0x000fe20000000000 */
        /* <DEDUP_REMOVED lines=10> */
[----:B------:R-:W-:Y:S01]  /*54f0*/  UMOV UR12, UR36 ;  /* 0x00000024000c7c82 */ /* 0x000fe20008000000 */
[----:B------:R-:W-:Y:S11]  /*5500*/  UPRMT UR6, UR47, 0x654, UR25 ;  /* 0x000006542f067896 */ /* 0x000ff60008000019 */
[----:B------:R1:W-:Y:S01]  /*5510*/  @!UP0 UTMALDG.3D [UR24], [UR4], desc[UR16] ;  /* 0x00001018040085b4 */ /* 0x0003e20008011000 */
[----:B------:R-:W-:Y:S05]  /*5520*/  VOTEU.ALL UP0, P1 ;  /* 0x0000000000ff7886 */ /* 0x000fea0000800000 */
[----:B------:R1:W-:Y:S01]  /*5530*/  @!UP0 UTMALDG.3D [UR8], [UR4], desc[UR16] ;  /* 0x00001008040085b4 */ /* 0x0003e20008011000 */
[----:B------:R1:W-:Y:S01]  /*5540*/  @!P1 SYNCS.ARRIVE.TRANS64.RED.A0TR RZ, [UR21+0x50], R0 ;  /* 0x00005000ffff99a7 */ /* 0x0003e20008300415 */
[----:B------:R-:W-:Y:S01]  /*5550*/  SYNCS.ARRIVE.TRANS64.RED.A1T0 RZ, [UR6], RZ ;  /* 0x000000ffffff79a7 */ /* 0x000fe20008100406 */
[----:B------:R-:W3:Y:S02]  /*5560*/  SYNCS.PHASECHK.TRANS64.TRYWAIT P0, [UR21+0x78], R9 ;  /* 0x00007809ff0075a7 */ /* 0x000ee40008001115 */
[----:B-1-3--:R-:W-:Y:S05]  /*5570*/  @!P0 BRA `(.L_x_95) ;  /* 0x0000004000d08947 */ /* 0x00afea0003800000 */
.L_x_188:
[----:B------:R-:W-:Y:S01]  /*5580*/  UIADD3 UR28, UPT, UPT, UR14, UR63, URZ ;  /* 0x0000003f0e1c7290 */ /* 0x000fe2000fffe0ff */
[----:B------:R-:W-:Y:S01]  /*5590*/  @!P1 IADD3 R6, P0, PT, R16, 0x580, RZ ;  /* 0x0000058010069810 */ /* 0x000fe20007f1e0ff */
[----:B------:R-:W-:Y:S01]  /*55a0*/  UPLOP3.LUT UP2, UPT, UPT, UPT, UPT, 0x80, 0x8 ;  /* 0x000000000008789c */ /* 0x000fe20003f4f070 */
[----:B------:R-:W-:Y:S01]  /*55b0*/  R2UR UR24, R52 ;  /* 0x00000000341872ca */ /* 0x000fe200000e0000 */
[----:B------:R-:W-:Y:S01]  /*55c0*/  VOTEU.ALL UP0, P1 ;  /* 0x0000000000ff7886 */ /* 0x000fe20000800000 */
[----:B------:R-:W-:Y:S01]  /*55d0*/  @!P1 R2UR UR5, R6 ;  /* 0x00000000060592ca */ /* 0x000fe200000e0000 */
[----:B-1----:R-:W-:Y:S01]  /*55e0*/  @!P1 IMAD.X R0, RZ, RZ, R17, P0 ;  /* 0x000000ffff009224 */ /* 0x002fe200000e0611 */
[----:B------:R-:W-:Y:S01]  /*55f0*/  UMOV UR6, 0x0 ;  /* 0x0000000000067882 */ /* 0x000fe20000000000 */
[----:B------:R-:W-:Y:S01]  /*5600*/  UMOV UR7, 0x10000000 ;  /* 0x1000000000077882 */ /* 0x000fe20000000000 */
[----:B------:R-:W-:Y:S01]  /*5610*/  @!UP0 UIADD3 UR18, UPT, UPT, UR42, 0x30, URZ ;  /* 0x000000302a128890 */ /* 0x000fe2000fffe0ff */
[----:B------:R-:W-:Y:S01]  /*5620*/  ISETP.NE.AND P0, PT, R14, 0x2, PT ;  /* 0x000000020e00780c */ /* 0x000fe20003f05270 */
[----:B------:R-:W-:Y:S01]  /*5630*/  @!UP0 UIADD3 UR16, UPT, UPT, UR21, 0x3200, URZ ;  /* 0x0000320015108890 */ /* 0x000fe2000fffe0ff */
[----:B------:R-:W-:Y:S01]  /*5640*/  @!P1 R2UR UR4, R0 ;  /* 0x00000000000492ca */ /* 0x000fe200000e0000 */
[----:B------:R-:W-:Y:S01]  /*5650*/  @!UP0 UIADD3 UR17, UPT, UPT, UR21, 0x58, URZ ;  /* 0x0000005815118890 */ /* 0x000fe2000fffe0ff */
[----:B------:R-:W-:Y:S01]  /*5660*/  SEL R0, RZ, 0x1, P0 ;  /* 0x00000001ff007807 */ /* 0x000fe20000000000 */
[----:B------:R-:W-:Y:S01]  /*5670*/  @!UP0 UIADD3 UR10, UPT, UPT, UR42, 0x70, URZ ;  /* 0x000000702a0a8890 */ /* 0x000fe2000fffe0ff */
[----:B------:R-:W-:Y:S01]  /*5680*/  LOP3.LUT R15, R15, 0x1, RZ, 0x3c, !PT ;  /* 0x000000010f0f7812 */ /* 0x000fe200078e3cff */
[----:B------:R-:W-:Y:S01]  /*5690*/  @!UP0 UIADD3 UR8, UPT, UPT, UR21, 0x3a00, URZ ;  /* 0x00003a0015088890 */ /* 0x000fe2000fffe0ff */
[----:B------:R-:W-:Y:S01]  /*56a0*/  IMAD.U32 R8, RZ, RZ, UR5 ;  /* 0x00000005ff087e24 */ /* 0x000fe2000f8e00ff */
[----:B------:R-:W-:Y:S01]  /*56b0*/  VOTEU.ALL UP0, P1 ;  /* 0x0000000000ff7886 */ /* 0x000fe20000800000 */
[----:B------:R-:W-:Y:S01]  /*56c0*/  UMOV UR19, UR43 ;  /* 0x0000002b00137c82 */ /* 0x000fe20008000000 */
[----:B------:R-:W-:Y:S01]  /*56d0*/  UMOV UR20, UR36 ;  /* 0x0000002400147c82 */ /* 0x000fe20008000000 */
[----:B------:R-:W-:Y:S01]  /*56e0*/  UMOV UR11, UR43 ;  /* 0x0000002b000b7c82 */ /* 0x000fe20008000000 */
[----:B------:R-:W-:Y:S01]  /*56f0*/  UMOV UR12, UR36 ;  /* 0x00000024000c7c82 */ /* 0x000fe20008000000 */
[----:B------:R-:W-:Y:S01]  /*5700*/  UMOV UR9, UR17 ;  /* 0x0000001100097c82 */ /* 0x000fe20008000000 */
[----:B------:R-:W-:Y:S01]  /*5710*/  IMAD.U32 R9, RZ, RZ, UR4 ;  /* 0x00000004ff097e24 */ /* 0x000fe2000f8e00ff */
[----:B------:R-:W-:Y:S01]  /*5720*/  @!P1 R2UR UR4, R8 ;  /* 0x00000000080492ca */ /* 0x000fe200000e0000 */
[----:B------:R-:W-:Y:S01]  /*5730*/  UMOV UR36, UR29 ;  /* 0x0000001d00247c82 */ /* 0x000fe20008000000 */
[----:B------:R-:W-:Y:S02]  /*5740*/  LOP3.LUT R13, R13, R0, RZ, 0x3c, !PT ;  /* 0x000000000d0d7212 */ /* 0x000fe400078e3cff */
[----:B------:R-:W-:Y:S02]  /*5750*/  @!P1 R2UR UR5, R9 ;  /* 0x00000000090592ca */ /* 0x000fe400000e0000 */
[----:B------:R-:W-:Y:S11]  /*5760*/  SEL R14, R14, RZ, P0 ;  /* 0x000000ff0e0e7207 */ /* 0x000ff60000000000 */
[----:B------:R1:W-:Y:S01]  /*5770*/  @!UP0 UTMALDG.3D [UR16], [UR4], desc[UR6] ;  /* 0x00000610040085b4 */ /* 0x0003e20008011000 */
[----:B------:R-:W-:Y:S05]  /*5780*/  VOTEU.ALL UP0, P1 ;  /* 0x0000000000ff7886 */ /* 0x000fea0000800000 */
[----:B------:R3:W-:Y:S01]  /*5790*/  @!UP0 UTMALDG.3D [UR8], [UR4], desc[UR6] ;  /* 0x00000608040085b4 */ /* 0x0007e20008011000 */
[----:B------:R3:W-:Y:S01]  /*57a0*/  @!P1 SYNCS.ARRIVE.TRANS64.RED.A0TR RZ, [UR21+0x58], R7 ;  /* 0x00005807ffff99a7 */ /* 0x0007e20008300415 */
[----:B------:R-:W-:Y:S01]  /*57b0*/  SYNCS.ARRIVE.TRANS64.RED.A1T0 RZ, [UR37], RZ ;  /* 0x000000ffffff79a7 */ /* 0x000fe20008100425 */
[----:B-1----:R-:W-:Y:S01]  /*57c0*/  UIADD3 UR20, UPT, UPT, UR13, UR24, URZ ;  /* 0x000000180d147290 */ /* 0x002fe2000fffe0ff */
[----:B------:R-:W-:Y:S11]  /*57d0*/  BRA.U UP1, `(.L_x_96) ;  /* 0xfffffff101047547 */ /* 0x000ff6000b83ffff */
[----:B------:R-:W-:-:S04]  /*57e0*/  SHF.L.U32 R2, R15, 0x1f, RZ ;  /* 0x0000001f0f027819 */ /* 0x000fc800000006ff */
[----:B------:R-:W1:Y:S02]  /*57f0*/  SYNCS.PHASECHK.TRANS64.TRYWAIT P0, [UR21+0x60], R2 ;  /* 0x00006002ff0075a7 */ /* 0x000e640008001115 */
[----:B-1----:R-:W-:Y:S05]  /*5800*/  @!P0 BRA `(.L_x_97) ;  /* 0x0000004000448947 */ /* 0x002fea0003800000 */
.L_x_190:
[----:B------:R-:W4:Y:S02]  /*5810*/  SYNCS.PHASECHK.TRANS64.TRYWAIT P0, [UR21+0x68], R2 ;  /* 0x00006802ff0075a7 */ /* 0x000f240008001115 */
[----:B----4-:R-:W-:Y:S05]  /*5820*/  @!P0 BRA `(.L_x_98) ;  /* 0x0000004000548947 */ /* 0x010fea0003800000 */
.L_x_192:
[----:B------:R-:W4:Y:S02]  /*5830*/  SYNCS.PHASECHK.TRANS64.TRYWAIT P0, [UR21+0x70], R2 ;  /* 0x00007002ff0075a7 */ /* 0x000f240008001115 */
[----:B----4-:R-:W-:Y:S05]  /*5840*/  @!P0 BRA `(.L_x_99) ;  /* 0x0000004000648947 */ /* 0x010fea0003800000 */
.L_x_194:
[----:B-1----:R-:W-:-:S07]  /*5850*/  MOV R0, UR21 ;  /* 0x0000001500007c02 */ /* 0x002fce0008000f00 */
.L_x_100:
[----:B-1----:R-:W-:-:S04]  /*5860*/  SHF.L.U32 R2, R15, 0x1f, RZ ;  /* 0x0000001f0f027819 */ /* 0x002fc800000006ff */
[----:B------:R1:W4:Y:S03]  /*5870*/  SYNCS.PHASECHK.TRANS64.TRYWAIT P0, [R0+URZ+0x78], R2 ;  /* 0x00007802000075a7 */ /* 0x00032600080011ff */
[----:B----4-:R-:W-:Y:S05]  /*5880*/  @!P0 NANOSLEEP.SYNCS 0x989680 ;  /* 0x009896800000895d */ /* 0x010fea0003900000 */
[----:B------:R-:W4:Y:S02]  /*5890*/  @!P0 SYNCS.PHASECHK.TRANS64 P0, [R0+URZ+0x78], R2 ;  /* 0x00007802000085a7 */ /* 0x000f2400080010ff */
[----:B--234-:R-:W-:Y:S05]  /*58a0*/  @P0 EXIT ;  /* 0x000000000000094d */ /* 0x01cfea0003800000 */
[----:B------:R-:W-:Y:S05]  /*58b0*/  BRA `(.L_x_100) ;  /* 0xfffffffc00e87947 */ /* 0x000fea000383ffff */
.L_x_85:
[----:B------:R-:W-:-:S06]  /*58c0*/  UISETP.GE.AND UP0, UPT, UR25, 0x4, UPT ;  /* 0x000000041900788c */ /* 0x000fcc000bf06270 */
[----:B------:R-:W-:-:S13]  /*58d0*/  PLOP3.LUT P0, PT, PT, PT, UP0, 0x80, 0x8 ;  /* 0x000000000008781c */ /* 0x000fda0003f0f008 */
[----:B-1----:R-:W-:Y:S05]  /*58e0*/  @!P0 EXIT ;  /* 0x000000000000894d */ /* 0x002fea0003800000 */
[----:B------:R-:W-:Y:S01]  /*58f0*/  BAR.SYNC.DEFER_BLOCKING 0x6, 0xa0 ;  /* 0x0182800000007b1d */ /* 0x000fe20000010000 */
[----:B------:R-:W-:Y:S01]  /*5900*/  IMAD.SHL.U32 R49, R61, 0x10, RZ ;  /* 0x000000103d317824 */ /* 0x000fe200078e00ff */
[----:B------:R-:W-:Y:S01]  /*5910*/  CS2R R58, SRZ ;  /* 0x00000000003a7805 */ /* 0x000fe2000001ff00 */
[----:B------:R-:W-:Y:S02]  /*5920*/  IMAD.SHL.U32 R5, R51, 0x200, RZ ;  /* 0x0000020033057824 */ /* 0x000fe400078e00ff */
[----:B------:R-:W-:Y:S01]  /*5930*/  IMAD.U32 R23, R61, 0x10000, RZ ;  /* 0x000100003d177824 */ /* 0x000fe200078e00ff */
[----:B------:R-:W-:Y:S01]  /*5940*/  UMOV UR43, 0x400 ;  /* 0x00000400002b7882 */ /* 0x000fe20000000000 */
[----:B------:R-:W-:Y:S01]  /*5950*/  LOP3.LUT R48, R49, 0x5b0, RZ, 0xc0, !PT ;  /* 0x000005b031307812 */ /* 0x000fe200078ec0ff */
[----:B------:R-:W-:Y:S01]  /*5960*/  ULEA UR43, UR47, UR43, 0x18 ;  /* 0x0000002b2f2b7291 */ /* 0x000fe2000f8ec0ff */
[----:B------:R-:W1:Y:S01]  /*5970*/  LDC.64 R44, c[0x0][0x888] ;  /* 0x00022200ff2c7b82 */ /* 0x000e620000000a00 */
[----:B------:R-:W-:Y:S01]  /*5980*/  IMAD.SHL.U32 R4, R61, 0x2, RZ ;  /* 0x000000023d047824 */ /* 0x000fe200078e00ff */
[----:B------:R-:W-:Y:S01]  /*5990*/  LOP3.LUT R48, R48, 0x200, R5, 0xf8, !PT ;  /* 0x0000020030307812 */ /* 0x000fe200078ef805 */
[----:B------:R-:W-:Y:S01]  /*59a0*/  IMAD.SHL.U32 R5, R51, 0x200000, RZ ;  /* 0x0020000033057824 */ /* 0x000fe200078e00ff */
[C---:B------:R-:W-:Y:S01]  /*59b0*/  LOP3.LUT R6, R49.reuse, 0x40, RZ, 0xc0, !PT ;  /* 0x0000004031067812 */ /* 0x040fe200078ec0ff */
[----:B------:R-:W-:Y:S01]  /*59c0*/  UIADD3 UR4, UPT, UPT, UR43, 0x200, URZ ;  /* 0x000002002b047890 */ /* 0x000fe2000fffe0ff */
[----:B------:R-:W-:Y:S01]  /*59d0*/  LOP3.LUT P0, RZ, R49, 0x40, RZ, 0xc0, !PT ;  /* 0x0000004031ff7812 */ /* 0x000fe2000780c0ff */
[----:B------:R-:W-:Y:S01]  /*59e0*/  IMAD.MOV.U32 R60, RZ, RZ, 0x1 ;  /* 0x00000001ff3c7424 */ /* 0x000fe200078e00ff */
[----:B------:R-:W2:Y:S01]  /*59f0*/  LDC.64 R46, c[0x0][0x890] ;  /* 0x00022400ff2e7b82 */ /* 0x000ea20000000a00 */
[----:B------:R-:W-:Y:S01]  /*5a00*/  LOP3.LUT R5, R5, 0x200000, RZ, 0xc0, !PT ;  /* 0x0020000005057812 */ /* 0x000fe200078ec0ff */
[----:B------:R-:W-:Y:S01]  /*5a10*/  IMAD.MOV.U32 R22, RZ, RZ, RZ ;  /* 0x000000ffff167224 */ /* 0x000fe200078e00ff */
[----:B------:R-:W-:Y:S01]  /*5a20*/  LOP3.LUT R4, R6, 0x8, R4, 0xf8, !PT ;  /* 0x0000000806047812 */ /* 0x000fe200078ef804 */
[----:B------:R-:W-:Y:S01]  /*5a30*/  IMAD.MOV.U32 R56, RZ, RZ, RZ ;  /* 0x000000ffff387224 */ /* 0x000fe200078e00ff */
[----:B------:R-:W-:Y:S01]  /*5a40*/  LOP3.LUT R23, R5, 0x400000, R23, 0xf8, !PT ;  /* 0x0040000005177812 */ /* 0x000fe200078ef817 */
[----:B------:R-:W-:Y:S01]  /*5a50*/  IMAD.U32 R53, RZ, RZ, UR4 ;  /* 0x00000004ff357e24 */ /* 0x000fe2000f8e00ff */
[----:B------:R-:W3:Y:S01]  /*5a60*/  LDS R0, [UR43+0x140] ;  /* 0x0001402bff007984 */ /* 0x000ee20008000800 */
[----:B------:R-:W4:Y:S01]  /*5a70*/  LDC.64 R42, c[0x0][0x8b0] ;  /* 0x00022c00ff2a7b82 */ /* 0x000f220000000a00 */
[----:B------:R-:W-:Y:S01]  /*5a80*/  LOP3.LUT R48, R48, R4, RZ, 0xfc, !PT ;  /* 0x0000000430307212 */ /* 0x000fe200078efcff */
[----:B------:R-:W1:Y:S01]  /*5a90*/  LDCU UR60, c[0x0][0x370] ;  /* 0x00006e00ff3c77ac */ /* 0x000e620008000800 */
[----:B------:R-:W-:Y:S01]  /*5aa0*/  LOP3.LUT R61, R61, 0x60, RZ, 0xc0, !PT ;  /* 0x000000603d3d7812 */ /* 0x000fe200078ec0ff */
[----:B------:R-:W1:Y:S04]  /*5ab0*/  LDCU UR42, c[0x0][0xb0c] ;  /* 0x00016180ff2a77ac */ /* 0x000e680008000800 */
[----:B------:R-:W1:Y:S01]  /*5ac0*/  LDC.64 R40, c[0x0][0x8a8] ;  /* 0x00022a00ff287b82 */ /* 0x000e620000000a00 */
[----:B------:R-:W1:Y:S01]  /*5ad0*/  LDCU UR39, c[0x0][0xb30] ;  /* 0x00016600ff2777ac */ /* 0x000e620008000800 */
[----:B------:R-:W1:Y:S01]  /*5ae0*/  LDCU.64 UR54, c[0x0][0x888] ;  /* 0x00011100ff3677ac */ /* 0x000e620008000a00 */
[----:B------:R-:W1:Y:S01]  /*5af0*/  LDCU.64 UR40, c[0x0][0xb28] ;  /* 0x00016500ff2877ac */ /* 0x000e620008000a00 */
[----:B------:R-:W1:Y:S01]  /*5b00*/  LDCU.128 UR56, c[0x0][0xb10] ;  /* 0x00016200ff3877ac */ /* 0x000e620008000c00 */
[----:B------:R-:W1:Y:S01]  /*5b10*/  LDCU UR53, c[0x0][0x374] ;  /* 0x00006e80ff3577ac */ /* 0x000e620008000800 */
[----:B------:R-:W-:Y:S01]  /*5b20*/  UMOV UR52, URZ ;  /* 0x000000ff00347c82 */ /* 0x000fe20008000000 */
[----:B------:R-:W-:Y:S01]  /*5b30*/  UMOV UR46, URZ ;  /* 0x000000ff002e7c82 */ /* 0x000fe20008000000 */
[----:B---3--:R-:W-:Y:S01]  /*5b40*/  IMAD.IADD R23, R0, 0x1, R23 ;  /* 0x0000000100177824 */ /* 0x008fe200078e0217 */
[----:B--2---:R-:W-:-:S07]  /*5b50*/  P2R R0, PR, RZ, 0x1 ;  /* 0x00000001ff007803 */ /* 0x004fce0000000000 */
.L_x_144:
[----:B------:R-:W-:Y:S02]  /*5b60*/  LEA R3, R56, UR43, 0x3 ;  /* 0x0000002b38037c11 */ /* 0x000fe4000f8e18ff */
[----:B------:R-:W-:Y:S02]  /*5b70*/  SHF.L.U32 R0, R58, 0x1f, RZ ;  /* 0x0000001f3a007819 */ /* 0x000fe400000006ff */
[----:B-1----:R-:W-:Y:S02]  /*5b80*/  LEA R4, R56, UR43, 0x4 ;  /* 0x0000002b38047c11 */ /* 0x002fe4000f8e20ff */
[----:B------:R-:W2:Y:S02]  /*5b90*/  SYNCS.PHASECHK.TRANS64.TRYWAIT P0, [R3+URZ+0x90], R0 ;  /* 0x00009000030075a7 */ /* 0x000ea400080011ff */
[----:B--2---:R-:W-:Y:S05]  /*5ba0*/  @!P0 BRA `(.L_x_101) ;  /* 0x0000003c00a48947 */ /* 0x004fea0003800000 */
.L_x_195:
[----:B------:R-:W3:Y:S01]  /*5bb0*/  LDS.128 R4, [R4+0x120] ;  /* 0x0001200004047984 */ /* 0x000ee20000000c00 */
[----:B------:R-:W-:Y:S01]  /*5bc0*/  UISETP.GE.AND UP0, UPT, UR45, 0x1, UPT ;  /* 0x000000012d00788c */ /* 0x000fe2000bf06270 */
[----:B------:R-:W-:Y:S01]  /*5bd0*/  @!PT LDS RZ, [RZ] ;  /* 0x00000000fffff984 */ /* 0x000fe20000000800 */
[----:B------:R-:W-:Y:S01]  /*5be0*/  @!PT LDS RZ, [RZ] ;  /* 0x00000000fffff984 */ /* 0x000fe20000000800 */
[----:B------:R-:W-:Y:S01]  /*5bf0*/  @!PT LDS RZ, [RZ] ;  /* 0x00000000fffff984 */ /* 0x000fe20000000800 */
[----:B------:R-:W-:Y:S01]  /*5c00*/  @!PT LDS RZ, [RZ] ;  /* 0x00000000fffff984 */ /* 0x000fe20000000800 */
[----:B------:R1:W-:Y:S06]  /*5c10*/  MEMBAR.ALL.CTA ;  /* 0x0000000000007992 */ /* 0x0003ec0000008000 */
[----:B-1----:R-:W1:Y:S01]  /*5c20*/  FENCE.VIEW.ASYNC.S ;  /* 0x00000000000073c6 */ /* 0x002e620000000000 */
[----:B---3--:R-:W-:Y:S11]  /*5c30*/  LOP3.LUT P0, RZ, R6, 0x1, RZ, 0xc0, !PT ;  /* 0x0000000106ff7812 */ /* 0x008ff6000780c0ff */
[----:B------:R-:W-:Y:S02]  /*5c40*/  @!UPT UIADD3 URZ, UPT, UPT, URZ, URZ, URZ ;  /* 0x000000fffffff290 */ /* 0x000fe4000fffe0ff */
[----:B-1----:R-:W-:Y:S01]  /*5c50*/  VOTEU.ANY UP1, P0 ;  /* 0x0000000000ff7886 */ /* 0x002fe20000020100 */
[----:B------:R-:W-:Y:S01]  /*5c60*/  PLOP3.LUT P0, PT, PT, PT, UP1, 0x80, 0x8 ;  /* 0x000000000008781c */ /* 0x000fe20003f0f018 */
[----:B------:R-:W-:Y:S11]  /*5c70*/  UP2UR UR62, UPR, URZ, 0x2 ;  /* 0x00000002ff3e7883 */ /* 0x000ff60008000000 */
[----:B------:R-:W-:Y:S01]  /*5c80*/  @!UPT UIADD3 URZ, UPT, UPT, URZ, URZ, URZ ;  /* 0x000000fffffff290 */ /* 0x000fe2000fffe0ff */
[----:B--2---:R-:W-:Y:S02]  /*5c90*/  @P0 SHF.R.U32.HI R0, RZ, 0x10, R5 ;  /* 0x00000010ff000819 */ /* 0x004fe40000011605 */
        /* <DEDUP_REMOVED lines=12> */
[----:B------:R-:W2:Y:S01]  /*5d60*/  LDCU UR12, c[0x0][0xb20] ;  /* 0x00016400ff0c77ac */ /* 0x000ea20008000800 */
[----:B------:R-:W-:Y:S02]  /*5d70*/  UIMAD.WIDE.U32 UR4, UR53, UR59, URZ ;  /* 0x0000003b350472a5 */ /* 0x000fe4000f8e00ff */
[----:B------:R-:W-:Y:S02]  /*5d80*/  UIMAD.WIDE.U32 UR6, UR60, UR56, URZ ;  /* 0x000000383c0672a5 */ /* 0x000fe4000f8e00ff */
[----:B------:R-:W-:Y:S02]  /*5d90*/  UISETP.NE.AND UP0, UPT, UR58, 0x1, UPT ;  /* 0x000000013a00788c */ /* 0x000fe4000bf05270 */
[----:B------:R-:W-:Y:S02]  /*5da0*/  UIMAD.WIDE.U32 UR8, UR37, UR59, URZ ;  /* 0x0000003b250872a5 */ /* 0x000fe4000f8e00ff */
[----:B------:R-:W-:Y:S02]  /*5db0*/  UIMAD.WIDE.U32 UR10, UR38, UR56, URZ ;  /* 0x00000038260a72a5 */ /* 0x000fe4000f8e00ff */
[----:B------:R-:W-:Y:S02]  /*5dc0*/  UISETP.NE.AND UP1, UPT, UR42, 0x1, UPT ;  /* 0x000000012a00788c */ /* 0x000fe4000bf25270 */
[----:B------:R-:W-:Y:S01]  /*5dd0*/  UISETP.NE.AND UP2, UPT, UR45, 0x1, UPT ;  /* 0x000000012d00788c */ /* 0x000fe2000bf45270 */
[----:B------:R-:W-:Y:S02]  /*5de0*/  UMOV UR4, UR5 ;  /* 0x0000000500047c82 */ /* 0x000fe40008000000 */
[----:B--2---:R-:W-:Y:S03]  /*5df0*/  USHF.R.U32.HI UR5, URZ, UR12, UR4 ;  /* 0x0000000cff057299 */ /* 0x004fe60008011604 */
[----:B------:R-:W-:Y:S02]  /*5e00*/  UMOV UR4, UR7 ;  /* 0x0000000700047c82 */ /* 0x000fe40008000000 */
[----:B------:R-:W-:Y:S02]  /*5e10*/  USHF.R.U32.HI UR7, URZ, UR57, UR4 ;  /* 0x00000039ff077299 */ /* 0x000fe40008011604 */
[----:B------:R-:W-:Y:S02]  /*5e20*/  USEL UR4, UR53, UR5, !UP0 ;  /* 0x0000000535047287 */ /* 0x000fe4000c000000 */
[----:B------:R-:W-:Y:S01]  /*5e30*/  USEL UR7, UR60, UR7, !UP1 ;  /* 0x000000073c077287 */ /* 0x000fe2000c800000 */
[----:B------:R-:W-:Y:S01]  /*5e40*/  UMOV UR5, UR9 ;  /* 0x0000000900057c82 */ /* 0x000fe20008000000 */
[----:B------:R-:W-:Y:S02]  /*5e50*/  UIMAD.WIDE.U32 UR8, UR4, UR40, URZ ;  /* 0x00000028040872a5 */ /* 0x000fe4000f8e00ff */
[----:B------:R-:W-:Y:S03]  /*5e60*/  USHF.R.U32.HI UR6, URZ, UR12, UR5 ;  /* 0x0000000cff067299 */ /* 0x000fe60008011605 */
[----:B------:R-:W-:Y:S01]  /*5e70*/  UMOV UR5, UR11 ;  /* 0x0000000b00057c82 */ /* 0x000fe20008000000 */
[----:B------:R-:W-:Y:S02]  /*5e80*/  UIMAD.WIDE.U32 UR10, UR7, UR40, URZ ;  /* 0x00000028070a72a5 */ /* 0x000fe4000f8e00ff */
[----:B------:R-:W-:Y:S02]  /*5e90*/  USHF.R.U32.HI UR12, URZ, UR57, UR5 ;  /* 0x00000039ff0c7299 */ /* 0x000fe40008011605 */
[----:B------:R-:W-:Y:S01]  /*5ea0*/  USEL UR6, UR37, UR6, !UP0 ;  /* 0x0000000625067287 */ /* 0x000fe2000c000000 */
[----:B------:R-:W-:Y:S02]  /*5eb0*/  UMOV UR5, UR9 ;  /* 0x0000000900057c82 */ /* 0x000fe40008000000 */
[----:B------:R-:W-:Y:S01]  /*5ec0*/  UMOV UR10, UR11 ;  /* 0x0000000b000a7c82 */ /* 0x000fe20008000000 */
[----:B------:R-:W-:Y:S02]  /*5ed0*/  @UP2 USHF.R.U32.HI UR4, URZ, UR41, UR5 ;  /* 0x00000029ff042299 */ /* 0x000fe40008011605 */
[----:B------:R-:W-:Y:S02]  /*5ee0*/  @UP2 USHF.R.U32.HI UR7, URZ, UR41, UR10 ;  /* 0x00000029ff072299 */ /* 0x000fe4000801160a */
[----:B------:R-:W-:Y:S02]  /*5ef0*/  UIMAD UR4, UR45, UR4, URZ ;  /* 0x000000042d0472a4 */ /* 0x000fe4000f8e02ff */
        /* <DEDUP_REMOVED lines=8> */
[----:B------:R-:W-:Y:S02]  /*5f80*/  USEL UR11, UR6, UR4, !UP2 ;  /* 0x00000004060b7287 */ /* 0x000fe4000d000000 */
[----:B------:R-:W-:Y:S02]  /*5f90*/  UIADD3 UR8, UPT, UPT, -UR5, URZ, URZ ;  /* 0x000000ff05087290 */ /* 0x000fe4000fffe1ff */
[----:B------:R-:W-:Y:S01]  /*5fa0*/  UIADD3 UR10, UPT, UPT, -UR11, URZ, URZ ;  /* 0x000000ff0b0a7290 */ /* 0x000fe2000fffe1ff */
[----:B------:R-:W-:Y:S01]  /*5fb0*/  @!UP0 UMOV UR4, UR9 ;  /* 0x0000000900048c82 */ /* 0x000fe20008000000 */
[----:B------:R-:W-:Y:S02]  /*5fc0*/  UIADD3 UR9, UPT, UPT, -UR6, URZ, URZ ;  /* 0x000000ff06097290 */ /* 0x000fe4000fffe1ff */
[----:B------:R-:W-:Y:S02]  /*5fd0*/  @!UP0 USHF.R.U32.HI UR4, URZ, UR41, UR4 ;  /* 0x00000029ff048299 */ /* 0x000fe40008011604 */
[----:B------:R-:W-:Y:S02]  /*5fe0*/  UIMAD UR10, UR45, UR10, UR6 ;  /* 0x0000000a2d0a72a4 */ /* 0x000fe4000f8e0206 */
[----:B------:R-:W-:Y:S04]  /*5ff0*/  @!UP0 USEL UR4, UR5, UR4, !UP2 ;  /* 0x0000000405048287 */ /* 0x000fe8000d000000 */
[----:B------:R-:W-:Y:S02]  /*6000*/  @!UP0 UIMAD UR10, UR7, UR10, UR4 ;  /* 0x0000000a070a82a4 */ /* 0x000fe4000f8e0204 */
[----:B------:R-:W-:Y:S02]  /*6010*/  @!UP0 UIADD3 UR11, UPT, UPT, UR11, -UR4, URZ ;  /* 0x800000040b0b8290 */ /* 0x000fe4000fffe0ff */
[----:B------:R-:W-:Y:S02]  /*6020*/  UIMAD UR7, UR42, UR8, UR38 ;  /* 0x000000082a0772a4 */ /* 0x000fe4000f8e0226 */
[----:B------:R-:W-:Y:S02]  /*6030*/  @!UP0 UIMAD UR6, UR11, UR45, UR5 ;  /* 0x0000002d0b0682a4 */ /* 0x000fe4000f8e0205 */
[----:B------:R-:W-:Y:S01]  /*6040*/  UIMAD UR4, UR58, UR9, UR37 ;  /* 0x000000093a0472a4 */ /* 0x000fe2000f8e0225 */
[----:B------:R-:W-:Y:S02]  /*6050*/  @!UP0 UMOV UR5, UR10 ;  /* 0x0000000a00058c82 */ /* 0x000fe40008000000 */
[----:B------:R-:W-:Y:S02]  /*6060*/  UIMAD UR38, UR5, UR42, UR7 ;  /* 0x0000002a052672a4 */ /* 0x000fe4000f8e0207 */
[----:B------:R-:W-:Y:S11]  /*6070*/  UIMAD UR37, UR6, UR58, UR4 ;  /* 0x0000003a062572a4 */ /* 0x000ff6000f8e0204 */
[----:B------:R-:W-:Y:S01]  /*6080*/  @!UPT UIADD3 URZ, UPT, UPT, URZ, URZ, URZ ;  /* 0x000000fffffff290 */ /* 0x000fe2000fffe0ff */
.L_x_102:
[----:B------:R-:W-:Y:S01]  /*6090*/  UISETP.NE.AND UP0, UPT, UR39, 0x1, UPT ;  /* 0x000000012700788c */ /* 0x000fe2000bf05270 */
[----:B------:R-:W-:Y:S01]  /*60a0*/  LOP3.LUT P0, RZ, R53, 0x90, RZ, 0xc0, !PT ;  /* 0x0000009035ff7812 */ /* 0x000fe2000780c0ff */
[----:B------:R-:W-:Y:S01]  /*60b0*/  USHF.L.U32 UR50, UR28, 0x6, URZ ;  /* 0x000000061c327899 */ /* 0x000fe200080006ff */
[----:B------:R-:W-:Y:S01]  /*60c0*/  BSSY.RECONVERGENT B6, `(.L_x_103) ;  /* 0x0000034000067945 */ /* 0x000fe20003800200 */
[----:B------:R-:W-:Y:S01]  /*60d0*/  USHF.L.U32 UR49, UR20, 0x7, URZ ;  /* 0x0000000714317899 */ /* 0x000fe200080006ff */
[----:B------:R-:W-:Y:S06]  /*60e0*/  IADD3 R56, PT, PT, R56, 0x1, RZ ;  /* 0x0000000138387810 */ /* 0x000fec0007ffe0ff */
[----:B------:R-:W2:Y:S01]  /*60f0*/  @!UP0 LDCU.128 UR12, c[0x0][0xb10] ;  /* 0x00016200ff0c87ac */ /* 0x000ea20008000c00 */
[----:B------:R-:W3:Y:S01]  /*6100*/  @!UP0 LDCU UR5, c[0x0][0xb0c] ;  /* 0x00016180ff0587ac */ /* 0x000ee20008000800 */
[----:B------:R-:W4:Y:S01]  /*6110*/  @!UP0 LDCU UR10, c[0x0][0xb20] ;  /* 0x00016400ff0a87ac */ /* 0x000f220008000800 */
[----:B--2---:R-:W-:Y:S02]  /*6120*/  UIMAD.WIDE.U32 UR8, UR38, UR12, URZ ;  /* 0x0000000c260872a5 */ /* 0x004fe4000f8e00ff */
[----:B------:R-:W-:Y:S02]  /*6130*/  UIMAD.WIDE.U32 UR6, UR37, UR15, URZ ;  /* 0x0000000f250672a5 */ /* 0x000fe4000f8e00ff */
[----:B------:R-:W-:Y:S03]  /*6140*/  @!UP0 UISETP.NE.AND UP1, UPT, UR14, 0x1, UPT ;  /* 0x000000010e00888c */ /* 0x000fe6000bf25270 */
[----:B------:R-:W-:Y:S01]  /*6150*/  @!UP0 UMOV UR4, UR9 ;  /* 0x0000000900048c82 */ /* 0x000fe20008000000 */
[----:B---3--:R-:W-:Y:S02]  /*6160*/  @!UP0 UISETP.NE.AND UP2, UPT, UR5, 0x1, UPT ;  /* 0x000000010500888c */ /* 0x008fe4000bf45270 */
[----:B------:R-:W-:Y:S01]  /*6170*/  @!UP0 USHF.R.U32.HI UR4, URZ, UR13, UR4 ;  /* 0x0000000dff048299 */ /* 0x000fe20008011604 */
[----:B------:R-:W-:Y:S02]  /*6180*/  @!UP0 UMOV UR6, UR7 ;  /* 0x0000000700068c82 */ /* 0x000fe40008000000 */
[----:B----4-:R-:W-:Y:S02]  /*6190*/  @!UP0 USHF.R.U32.HI UR6, URZ, UR10, UR6 ;  /* 0x0000000aff068299 */ /* 0x010fe40008011606 */
[----:B------:R-:W-:Y:S02]  /*61a0*/  @!UP0 USEL UR7, UR38, UR4, !UP2 ;  /* 0x0000000426078287 */ /* 0x000fe4000d000000 */
[----:B------:R-:W-:Y:S04]  /*61b0*/  @!UP0 USEL UR6, UR37, UR6, !UP1 ;  /* 0x0000000625068287 */ /* 0x000fe8000c800000 */
[----:B------:R-:W-:Y:S02]  /*61c0*/  @!UP0 UIADD3 UR4, UPT, UPT, -UR7, UR6, URZ ;  /* 0x0000000607048290 */ /* 0x000fe4000fffe1ff */
[----:B------:R-:W-:Y:S02]  /*61d0*/  @!UP0 UIADD3 UR6, UPT, UPT, UR7, -UR6, URZ ;  /* 0x8000000607068290 */ /* 0x000fe4000fffe0ff */
[----:B------:R-:W-:Y:S02]  /*61e0*/  @!UP0 UIMAD UR38, UR4, UR5, UR38 ;  /* 0x00000005042682a4 */ /* 0x000fe4000f8e0226 */
[----:B------:R-:W-:Y:S01]  /*61f0*/  @!UP0 UIMAD UR37, UR6, UR14, UR37 ;  /* 0x0000000e062582a4 */ /* 0x000fe2000f8e0225 */
[----:B------:R-:W-:Y:S11]  /*6200*/  @!P0 BRA `(.L_x_104) ;  /* 0x00000000007c8947 */ /* 0x000ff60003800000 */
[----:B------:R-:W2:Y:S01]  /*6210*/  LDCU.64 UR8, c[0x4][0x80] ;  /* 0x01001000ff0877ac */ /* 0x000ea20008000a00 */
[----:B------:R-:W-:Y:S01]  /*6220*/  MOV R2, 0x0 ;  /* 0x0000000000027802 */ /* 0x000fe20000000f00 */
[----:B------:R-:W-:Y:S02]  /*6230*/  HFMA2 R12, -RZ, RZ, 0, 5.9604644775390625e-08 ;  /* 0x00000001ff0c7431 */ /* 0x000fe400000001ff */
[----:B------:R-:W-:Y:S01]  /*6240*/  IMAD.MOV.U32 R8, RZ, RZ, 0x70 ;  /* 0x00000070ff087424 */ /* 0x000fe200078e00ff */
[----:B------:R3:W4:Y:S01]  /*6250*/  LDC.64 R14, c[0x4][R2] ;  /* 0x01000000020e7b82 */ /* 0x0007220000000a00 */
[----:B------:R-:W1:Y:S01]  /*6260*/  LDCU.64 UR6, c[0x4][0x88] ;  /* 0x01001100ff0677ac */ /* 0x000e620008000a00 */
[----:B------:R-:W-:Y:S01]  /*6270*/  IMAD.MOV.U32 R13, RZ, RZ, RZ ;  /* 0x000000ffff0d7224 */ /* 0x000fe200078e00ff */
[----:B------:R-:W1:Y:S01]  /*6280*/  LDCU.64 UR4, c[0x4][0x8] ;  /* 0x01000100ff0477ac */ /* 0x000e620008000a00 */
[----:B--2---:R-:W-:Y:S01]  /*6290*/  MOV R5, UR9 ;  /* 0x0000000900057c02 */ /* 0x004fe20008000f00 */
[----:B------:R-:W-:Y:S01]  /*62a0*/  IMAD.U32 R4, RZ, RZ, UR8 ;  /* 0x00000008ff047e24 */ /* 0x000fe2000f8e00ff */
[----:B-1----:R-:W-:Y:S01]  /*62b0*/  MOV R7, UR7 ;  /* 0x0000000700077c02 */ /* 0x002fe20008000f00 */
[----:B------:R-:W-:Y:S01]  /*62c0*/  IMAD.U32 R6, RZ, RZ, UR6 ;  /* 0x00000006ff067e24 */ /* 0x000fe2000f8e00ff */
[----:B------:R-:W-:Y:S01]  /*62d0*/  MOV R11, UR5 ;  /* 0x00000005000b7c02 */ /* 0x000fe20008000f00 */
[----:B------:R-:W-:Y:S02]  /*62e0*/  IMAD.U32 R10, RZ, RZ, UR4 ;  /* 0x00000004ff0a7e24 */ /* 0x000fe4000f8e00ff */
[----:B------:R-:W-:Y:S07]  /*62f0*/  LEPC R20, `(.L_x_105) ;  /* 0x000000001014794e */ /* 0x000fee0000000000 */
[----:B---345:R-:W-:Y:S05]  /*6300*/  CALL.ABS.NOINC R14 ;  /* 0x000000000e007343 */ /* 0x038fea0003c00000 */
.L_x_105:
[----:B------:R-:W1:Y:S01]  /*6310*/  LDCU.64 UR8, c[0x4][0x80] ;  /* 0x01001000ff0877ac */ /* 0x000e620008000a00 */
[----:B------:R-:W2:Y:S01]  /*6320*/  LDC.64 R2, c[0x4][R2] ;  /* 0x0100000002027b82 */ /* 0x000ea20000000a00 */
[----:B------:R-:W-:Y:S02]  /*6330*/  HFMA2 R12, -RZ, RZ, 0, 5.9604644775390625e-08 ;  /* 0x00000001ff0c7431 */ /* 0x000fe400000001ff */
[----:B------:R-:W-:Y:S02]  /*6340*/  IMAD.MOV.U32 R8, RZ, RZ, 0x70 ;  /* 0x00000070ff087424 */ /* 0x000fe400078e00ff */
[----:B------:R-:W-:Y:S01]  /*6350*/  IMAD.MOV.U32 R13, RZ, RZ, RZ ;  /* 0x000000ffff0d7224 */ /* 0x000fe200078e00ff */
[----:B------:R-:W3:Y:S01]  /*6360*/  LDCU.64 UR6, c[0x4][0x88] ;  /* 0x01001100ff0677ac */ /* 0x000ee20008000a00 */
[----:B------:R-:W4:Y:S01]  /*6370*/  LDCU.64 UR4, c[0x4][0x8] ;  /* 0x01000100ff0477ac */ /* 0x000f220008000a00 */
[----:B-1----:R-:W-:Y:S02]  /*6380*/  MOV R4, UR8 ;  /* 0x0000000800047c02 */ /* 0x002fe40008000f00 */
[----:B------:R-:W-:Y:S02]  /*6390*/  MOV R5, UR9 ;  /* 0x0000000900057c02 */ /* 0x000fe40008000f00 */
[----:B---3--:R-:W-:Y:S01]  /*63a0*/  MOV R7, UR7 ;  /* 0x0000000700077c02 */ /* 0x008fe20008000f00 */
[----:B------:R-:W-:Y:S01]  /*63b0*/  IMAD.U32 R6, RZ, RZ, UR6 ;  /* 0x00000006ff067e24 */ /* 0x000fe2000f8e00ff */
[----:B----4-:R-:W-:Y:S01]  /*63c0*/  MOV R11, UR5 ;  /* 0x00000005000b7c02 */ /* 0x010fe20008000f00 */
[----:B------:R-:W-:Y:S02]  /*63d0*/  IMAD.U32 R10, RZ, RZ, UR4 ;  /* 0x00000004ff0a7e24 */ /* 0x000fe4000f8e00ff */
[----:B------:R-:W-:Y:S07]  /*63e0*/  LEPC R20, `(.L_x_104) ;  /* 0x000000001014794e */ /* 0x000fee0000000000 */
[----:B--2---:R-:W-:Y:S05]  /*63f0*/  CALL.ABS.NOINC R2 ;  /* 0x0000000002007343 */ /* 0x004fea0003c00000 */
.L_x_104:
[----:B------:R-:W-:Y:S05]  /*6400*/  BSYNC.RECONVERGENT B6 ;  /* 0x0000000000067941 */ /* 0x000fea0003800200 */
.L_x_103:
[----:B------:R-:W-:Y:S02]  /*6410*/  ISETP.NE.U32.AND P0, PT, RZ, UR54, PT ;  /* 0x00000036ff007c0c */ /* 0x000fe4000bf05070 */
[C---:B------:R-:W-:Y:S02]  /*6420*/  ISETP.NE.U32.AND P1, PT, R46.reuse, RZ, PT ;  /* 0x000000ff2e00720c */ /* 0x040fe40003f25070 */
[----:B------:R-:W-:Y:S02]  /*6430*/  ISETP.NE.U32.AND P4, PT, R46, RZ, PT ;  /* 0x000000ff2e00720c */ /* 0x000fe40003f85070 */
[----:B------:R-:W-:Y:S02]  /*6440*/  ISETP.NE.AND.EX P0, PT, RZ, UR55, PT, P0 ;  /* 0x00000037ff007c0c */ /* 0x000fe4000bf05300 */
[C---:B------:R-:W-:Y:S02]  /*6450*/  ISETP.NE.AND.EX P1, PT, R47.reuse, RZ, PT, P1 ;  /* 0x000000ff2f00720c */ /* 0x040fe40003f25310 */
[----:B------:R-:W-:Y:S02]  /*6460*/  ISETP.NE.AND.EX P4, PT, R47, RZ, P0, P4 ;  /* 0x000000ff2f00720c */ /* 0x000fe40000785340 */
[----:B------:R-:W-:Y:S02]  /*6470*/  ISETP.NE.U32.AND P5, PT, R42, RZ, PT ;  /* 0x000000ff2a00720c */ /* 0x000fe40003fa5070 */
[----:B------:R-:W-:Y:S02]  /*6480*/  ISETP.NE.U32.AND P3, PT, RZ, UR54, PT ;  /* 0x00000036ff007c0c */ /* 0x000fe4000bf65070 */
[----:B------:R-:W-:Y:S02]  /*6490*/  PLOP3.LUT P2, PT, PT, PT, PT, 0x8, 0x80 ;  /* 0x000000000080781c */ /* 0x000fe40003f4e170 */
[----:B------:R-:W-:Y:S02]  /*64a0*/  ISETP.NE.AND.EX P5, PT, R43, RZ, PT, P5 ;  /* 0x000000ff2b00720c */ /* 0x000fe40003fa5350 */
[----:B------:R-:W-:Y:S03]  /*64b0*/  ISETP.NE.AND.EX P3, PT, RZ, UR55, PT, P3 ;  /* 0x00000037ff007c0c */ /* 0x000fe6000bf65330 */
[----:B------:R-:W-:Y:S01]  /*64c0*/  @!P4 PLOP3.LUT P2, PT, P1, PT, PT, 0x80, 0x8 ;  /* 0x000000000008c81c */ /* 0x000fe20000f4f070 */
[----:B------:R-:W-:Y:S01]  /*64d0*/  @!UPT UIADD3 URZ, UPT, UPT, URZ, URZ, URZ ;  /* 0x000000fffffff290 */ /* 0x000fe2000fffe0ff */
[----:B------:R-:W-:Y:S11]  /*64e0*/  @!P1 BRA `(.L_x_106) ;  /* 0x0000000000309947 */ /* 0x000ff60003800000 */
[----:B------:R-:W-:Y:S01]  /*64f0*/  ISETP.NE.U32.AND P0, PT, R44, RZ, PT ;  /* 0x000000ff2c00720c */ /* 0x000fe20003f05070 */
[----:B------:R-:W2:Y:S01]  /*6500*/  LDCU.64 UR4, c[0x0][0x358] ;  /* 0x00006b00ff0477ac */ /* 0x000ea20008000a00 */
[----:B------:R-:W-:Y:S02]  /*6510*/  IMAD.MOV.U32 R50, RZ, RZ, 0x1 ;  /* 0x00000001ff327424 */ /* 0x000fe400078e00ff */
[----:B------:R-:W-:Y:S11]  /*6520*/  ISETP.NE.AND.EX P0, PT, R45, RZ, PT, P0 ;  /* 0x000000ff2d00720c */ /* 0x000ff60003f05300 */
[----:B------:R-:W-:Y:S02]  /*6530*/  @!UPT UIADD3 URZ, UPT, UPT, URZ, URZ, URZ ;  /* 0x000000fffffff290 */ /* 0x000fe4000fffe0ff */
[----:B------:R-:W3:Y:S01]  /*6540*/  @P0 LDC.64 R2, c[0x0][0x888] ;  /* 0x00022200ff020b82 */ /* 0x000ee20000000a00 */
[----:B-1----:R-:W-:Y:S04]  /*6550*/  @P0 IMAD R0, R46, UR36, RZ ;  /* 0x000000242e000c24 */ /* 0x002fe8000f8e02ff */
[----:B---3--:R-:W-:Y:S04]  /*6560*/  @P0 IMAD.WIDE R2, R0, 0x4, R2 ;  /* 0x0000000400020825 */ /* 0x008fe800078e0202 */
[----:B------:R-:W-:Y:S01]  /*6570*/  HFMA2 R0, -RZ, RZ, 0, 5.9604644775390625e-08 ;  /* 0x00000001ff007431 */ /* 0x000fe200000001ff */
[----:B--2--5:R2:W5:Y:S04]  /*6580*/  @P0 LDG.E R27, desc[UR4][R2.64] ;  /* 0x00000004021b0981 */ /* 0x024568000c1e1900 */
[----:B------:R-:W-:Y:S01]  /*6590*/  @!P0 PRMT R50, R0, 0x7610, R50 ;  /* 0x0000761000328816 */ /* 0x000fe20000000032 */
[----:B--2---:R-:W3:Y:S06]  /*65a0*/  @!P0 LDC R27, c[0x0][0x880] ;  /* 0x00022000ff1b8b82 */ /* 0x004eec0000000800 */
.L_x_106:
[----:B------:R-:W-:Y:S05]  /*65b0*/  @!P5 BRA `(.L_x_107) ;  /* 0x000000000024d947 */ /* 0x000fea0003800000 */
[----:B------:R-:W-:Y:S01]  /*65c0*/  ISETP.NE.U32.AND P0, PT, R40, RZ, PT ;  /* 0x000000ff2800720c */ /* 0x000fe20003f05070 */
[----:B------:R-:W2:Y:S03]  /*65d0*/  LDCU.64 UR4, c[0x0][0x358] ;  /* 0x00006b00ff0477ac */ /* 0x000ea60008000a00 */
[----:B------:R-:W-:Y:S11]  /*65e0*/  ISETP.NE.AND.EX P0, PT, R41, RZ, PT, P0 ;  /* 0x000000ff2900720c */ /* 0x000ff60003f05300 */
[----:B------:R-:W-:Y:S02]  /*65f0*/  @!UPT UIADD3 URZ, UPT, UPT, URZ, URZ, URZ ;  /* 0x000000fffffff290 */ /* 0x000fe4000fffe0ff */
[----:B------:R-:W4:Y:S01]  /*6600*/  @P0 LDC.64 R2, c[0x0][0x8a8] ;  /* 0x00022a00ff020b82 */ /* 0x000f220000000a00 */
[----:B-1----:R-:W-:Y:S04]  /*6610*/  @P0 IMAD R0, R42, UR36, RZ ;  /* 0x000000242a000c24 */ /* 0x002fe8000f8e02ff */
[----:B----4-:R-:W-:Y:S05]  /*6620*/  @P0 IMAD.WIDE R2, R0, 0x4, R2 ;  /* 0x0000000400020825 */ /* 0x010fea00078e0202 */
[----:B--2--5:R2:W5:Y:S02]  /*6630*/  @P0 LDG.E R24, desc[UR4][R2.64] ;  /* 0x0000000402180981 */ /* 0x024564000c1e1900 */
[----:B--2---:R-:W4:Y:S02]  /*6640*/  @!P0 LDC R24, c[0x0][0x8a0] ;  /* 0x00022800ff188b82 */ /* 0x004f240000000800 */
.L_x_107:
[----:B---3-5:R-:W-:Y:S01]  /*6650*/  FSETP.NEU.AND P0, PT, R27, RZ, PT ;  /* 0x000000ff1b00720b */ /* 0x028fe20003f0d000 */
[----:B------:R-:W-:Y:S01]  /*6660*/  IMAD.SHL.U32 R57, R48, 0x2, RZ ;  /* 0x0000000230397824 */ /* 0x000fe200078e00ff */
[----:B------:R-:W-:Y:S01]  /*6670*/  SEL R3, RZ, 0xffffffff, P3 ;  /* 0xffffffffff037807 */ /* 0x000fe20001800000 */
[----:B------:R-:W-:Y:S01]  /*6680*/  BSSY B1, `(.L_x_108) ;  /* 0x0000033000017945 */ /* 0x000fe20003800000 */
[----:B------:R-:W-:Y:S01]  /*6690*/  @!P4 LOP3.LUT P3, RZ, R50, 0xff, RZ, 0xc0, !PT ;  /* 0x000000ff32ffc812 */ /* 0x000fe2000786c0ff */
[----:B------:R-:W-:Y:S01]  /*66a0*/  IMAD.MOV.U32 R64, RZ, RZ, 0x1 ;  /* 0x00000001ff407424 */ /* 0x000fe200078e00ff */
[----:B-1----:R-:W-:Y:S01]  /*66b0*/  @!P4 SEL R0, RZ, 0xffffffff, P0 ;  /* 0xffffffffff00c807 */ /* 0x002fe20000000000 */
[----:B------:R-:W-:Y:S01]  /*66c0*/  IMAD R25, R22, 0x40, R23 ;  /* 0x0000004016197824 */ /* 0x000fe200078e0217 */
[----:B------:R-:W-:Y:S01]  /*66d0*/  LOP3.LUT R60, R60, 0x1, RZ, 0x3c, !PT ;  /* 0x000000013c3c7812 */ /* 0x000fe200078e3cff */
[----:B------:R-:W-:Y:S01]  /*66e0*/  IMAD.MOV.U32 R26, RZ, RZ, RZ ;  /* 0x000000ffff1a7224 */ /* 0x000fe200078e00ff */
[----:B------:R-:W-:Y:S02]  /*66f0*/  @P2 SEL R0, R3, R0, !P3 ;  /* 0x0000000003002207 */ /* 0x000fe40005800000 */
[----:B------:R-:W-:Y:S02]  /*6700*/  CS2R R38, SRZ ;  /* 0x0000000000267805 */ /* 0x000fe4000001ff00 */
[----:B------:R-:W-:Y:S02]  /*6710*/  LEA R54, R22, UR43, 0x3 ;  /* 0x0000002b16367c11 */ /* 0x000fe4000f8e18ff */
[----:B------:R-:W-:Y:S02]  /*6720*/  CS2R R36, SRZ ;  /* 0x0000000000247805 */ /* 0x000fe4000001ff00 */
[----:B------:R-:W-:Y:S02]  /*6730*/  @!P4 LOP3.LUT R0, R0, 0x1, RZ, 0xc0, !PT ;  /* 0x000000010000c812 */ /* 0x000fe400078ec0ff */
[----:B------:R-:W-:Y:S02]  /*6740*/  CS2R R30, SRZ ;  /* 0x00000000001e7805 */ /* 0x000fe4000001ff00 */
[----:B------:R-:W-:Y:S02]  /*6750*/  SEL R2, RZ, 0xffffffff, P0 ;  /* 0xffffffffff027807 */ /* 0x000fe40000000000 */
[----:B------:R-:W-:Y:S02]  /*6760*/  CS2R R28, SRZ ;  /* 0x00000000001c7805 */ /* 0x000fe4000001ff00 */
[----:B------:R-:W-:Y:S01]  /*6770*/  ISETP.NE.U32.OR P6, PT, R0, 0x1, P4 ;  /* 0x000000010000780c */ /* 0x000fe200027c5470 */
[----:B------:R-:W-:Y:S01]  /*6780*/  VIADD R63, R57, UR43 ;  /* 0x0000002b393f7c36 */ /* 0x000fe20008000000 */
[----:B------:R-:W-:Y:S02]  /*6790*/  LOP3.LUT P4, R55, R50, 0xff, RZ, 0xc0, !PT ;  /* 0x000000ff32377812 */ /* 0x000fe4000788c0ff */
[----:B------:R-:W-:Y:S02]  /*67a0*/  P2R R62, PR, RZ, 0x40 ;  /* 0x00000040ff3e7803 */ /* 0x000fe40000000000 */
[----:B------:R-:W-:Y:S04]  /*67b0*/  @P1 SEL R2, R3, R2, !P4 ;  /* 0x0000000203021207 */ /* 0x000fe80006000000 */
[----:B------:R-:W-:Y:S03]  /*67c0*/  LOP3.LUT R2, R2, 0x1, RZ, 0xc0, !PT ;  /* 0x0000000102027812 */ /* 0x000fe600078ec0ff */
[----:B------:R-:W-:Y:S02]  /*67d0*/  @P6 SHF.L.U32 R0, R60, 0x1f, RZ ;  /* 0x0000001f3c006819 */ /* 0x000fe400000006ff */
[----:B------:R-:W-:Y:S02]  /*67e0*/  ISETP.NE.U32.AND P5, PT, R2, 0x1, PT ;  /* 0x000000010200780c */ /* 0x000fe40003fa5070 */
[----:B------:R1:W2:Y:S02]  /*67f0*/  @P6 SYNCS.PHASECHK.TRANS64.TRYWAIT P3, [UR43+0x40], R0 ;  /* 0x00004000ff0065a7 */ /* 0x0002a4000806112b */
[----:B------:R-:W-:Y:S02]  /*6800*/  P2R R65, PR, RZ, 0x20 ;  /* 0x00000020ff417803 */ /* 0x000fe40000000000 */
[----:B-1----:R-:W-:Y:S04]  /*6810*/  SHF.L.U32 R0, R59, 0x1f, RZ ;  /* 0x0000001f3b007819 */ /* 0x002fe800000006ff */
[----:B------:R1:W3:Y:S01]  /*6820*/  SYNCS.PHASECHK.TRANS64.TRYWAIT P2, [R54+URZ+0xb0], R0 ;  /* 0x0000b000360075a7 */ /* 0x0002e200080411ff */
[----:B--2---:R-:W-:Y:S01]  /*6830*/  @P6 SEL R64, RZ, 0x1, !P3 ;  /* 0x00000001ff406807 */ /* 0x004fe20005800000 */
[----:B-1----:R-:W-:Y:S06]  /*6840*/  @!P6 BRA `(.L_x_109) ;  /* 0x000000000058e947 */ /* 0x002fec0003800000 */
[----:B------:R-:W-:Y:S01]  /*6850*/  VIADD R2, R63, 0x200 ;  /* 0x000002003f027836 */ /* 0x000fe20000000000 */
[----:B------:R-:W-:Y:S01]  /*6860*/  LOP3.LUT P6, RZ, R49, 0x40, RZ, 0xc0, !PT ;  /* 0x0000004031ff7812 */ /* 0x000fe200078cc0ff */
[----:B------:R-:W-:Y:S01]  /*6870*/  BSSY B0, `(.L_x_110) ;  /* 0x000000e000007945 */ /* 0x000fe20003800000 */
[----:B------:R-:W-:Y:S01]  /*6880*/  ISETP.NE.AND P1, PT, R64, RZ, PT ;  /* 0x000000ff4000720c */ /* 0x000fe20003f25270 */
[----:B------:R-:W-:Y:S01]  /*6890*/  @P5 VIADD R4, R63, 0x210 ;  /* 0x000002103f045836 */ /* 0x000fe20000000000 */
[----:B------:R-:W-:Y:S01]  /*68a0*/  PLOP3.LUT P0, PT, PT, PT, PT, 0x8, 0x80 ;  /* 0x000000000080781c */ /* 0x000fe20003f0e170 */
[----:B------:R-:W-:Y:S01]  /*68b0*/  IMAD.MOV.U32 R39, RZ, RZ, RZ ;  /* 0x000000ffff277224 */ /* 0x000fe200078e00ff */
[----:B------:R-:W-:Y:S02]  /*68c0*/  @P5 PLOP3.LUT P0, PT, P6, PT, PT, 0x80, 0x8 ;  /* 0x000000000008581c */ /* 0x000fe4000370f070 */
[----:B------:R-:W-:Y:S02]  /*68d0*/  CS2R R36, SRZ ;  /* 0x0000000000247805 */ /* 0x000fe4000001ff00 */
[----:B------:R-:W-:Y:S02]  /*68e0*/  CS2R R30, SRZ ;  /* 0x00000000001e7805 */ /* 0x000fe4000001ff00 */
[----:B------:R-:W-:Y:S07]  /*68f0*/  CS2R R28, SRZ ;  /* 0x00000000001c7805 */ /* 0x000fee000001ff00 */
[----:B------:R-:W-:Y:S01]  /*6900*/  @P0 VIADD R4, R2, 0xfffffff0 ;  /* 0xfffffff002040836 */ /* 0x000fe20000000000 */
[----:B------:R-:W-:Y:S06]  /*6910*/  @P1 BRA `(.L_x_111) ;  /* 0x00000000000c1947 */ /* 0x000fec0003800000 */
[----:B------:R-:W-:Y:S04]  /*6920*/  SHF.L.U32 R3, R60, 0x1f, RZ ;  /* 0x0000001f3c037819 */ /* 0x000fe800000006ff */
[----:B------:R-:W1:Y:S02]  /*6930*/  SYNCS.PHASECHK.TRANS64.TRYWAIT P0, [UR43+0x40], R3 ;  /* 0x00004003ff0075a7 */ /* 0x000e64000800112b */
[----:B-1----:R-:W-:Y:S05]  /*6940*/  @!P0 BRA `(.L_x_112) ;  /* 0x0000003000508947 */ /* 0x002fea0003800000 */
.L_x_111:
[----:B------:R-:W-:Y:S05]  /*6950*/  BSYNC B0 ;  /* 0x0000000000007941 */ /* 0x000fea0003800000 */
.L_x_110:
[----:B------:R-:W-:Y:S01]  /*6960*/  ISETP.NE.AND P0, PT, R65, RZ, PT ;  /* 0x000000ff4100720c */ /* 0x000fe20003f05270 */
[----:B------:R-:W-:Y:S11]  /*6970*/  HFMA2 R26, -RZ, RZ, 0, 5.9604644775390625e-08 ;  /* 0x00000001ff1a7431 */ /* 0x000ff600000001ff */
[----:B------:R-:W-:Y:S01]  /*6980*/  @!UPT UIADD3 URZ, UPT, UPT, URZ, URZ, URZ ;  /* 0x000000fffffff290 */ /* 0x000fe2000fffe0ff */
[----:B------:R2:W1:Y:S04]  /*6990*/  @P0 LDS.128 R36, [R4] ;  /* 0x0000000004240984 */ /* 0x0004680000000c00 */
[----:B------:R2:W1:Y:S02]  /*69a0*/  @P0 LDS.128 R28, [R57+UR43+0x200] ;  /* 0x0002002b391c0984 */ /* 0x0004640008000c00 */
.L_x_109:
[----:B------:R-:W-:Y:S05]  /*69b0*/  BSYNC B1 ;  /* 0x0000000000017941 */ /* 0x000fea0003800000 */
.L_x_108:
[----:B-1----:R-:W-:Y:S04]  /*69c0*/  SHF.R.U32.HI R2, RZ, 0x15, R25 ;  /* 0x00000015ff027819 */ /* 0x002fe80000011619 */
[----:B------:R-:W-:Y:S01]  /*69d0*/  LOP3.LUT P0, RZ, R2, 0x3, R51, 0x48, !PT ;  /* 0x0000000302ff7812 */ /* 0x000fe20007804833 */
[----:B------:R-:W-:Y:S01]  /*69e0*/  @!UPT UIADD3 URZ, UPT, UPT, URZ, URZ, URZ ;  /* 0x000000fffffff290 */ /* 0x000fe2000fffe0ff */
[----:B---3--:R-:W-:Y:S11]  /*69f0*/  @P2 BRA `(.L_x_113) ;  /* 0x0000000000082947 */ /* 0x008ff60003800000 */
[----:B------:R-:W1:Y:S02]  /*6a00*/  SYNCS.PHASECHK.TRANS64.TRYWAIT P1, [R54+URZ+0xb0], R0 ;  /* 0x0000b000360075a7 */ /* 0x000e6400080211ff */
[----:B-1----:R-:W-:Y:S05]  /*6a10*/  @!P1 BRA `(.L_x_114) ;  /* 0x0000003000349947 */ /* 0x002fea0003800000 */
.L_x_113:
[----:B------:R-:W-:Y:S05]  /*6a20*/  @!P0 BRA `(.L_x_115) ;  /* 0x0000000000408947 */ /* 0x000fea0003800000 */
[----:B------:R-:W3:Y:S01]  /*6a30*/  LDCU.64 UR8, c[0x4][0x70] ;  /* 0x01000e00ff0877ac */ /* 0x000ee20008000a00 */
[----:B------:R-:W-:Y:S01]  /*6a40*/  MOV R3, 0x0 ;  /* 0x0000000000037802 */ /* 0x000fe20000000f00 */
[----:B------:R-:W-:Y:S02]  /*6a50*/  HFMA2 R12, -RZ, RZ, 0, 5.9604644775390625e-08 ;  /* 0x00000001ff0c7431 */ /* 0x000fe400000001ff */
[----:B------:R-:W-:Y:S02]  /*6a60*/  IMAD.MOV.U32 R8, RZ, RZ, 0x192 ;  /* 0x00000192ff087424 */ /* 0x000fe400078e00ff */
[----:B------:R-:W-:Y:S01]  /*6a70*/  IMAD.MOV.U32 R13, RZ, RZ, RZ ;  /* 0x000000ffff0d7224 */ /* 0x000fe200078e00ff */
[----:B------:R-:W5:Y:S01]  /*6a80*/  LDCU.64 UR6, c[0x4][0x78] ;  /* 0x01000f00ff0677ac */ /* 0x000f620008000a00 */
[----:B------:R-:W1:Y:S01]  /*6a90*/  LDC.64 R2, c[0x4][R3] ;  /* 0x0100000003027b82 */ /* 0x000e620000000a00 */
[----:B------:R-:W4:Y:S01]  /*6aa0*/  LDCU.64 UR4, c[0x4][0x10] ;  /* 0x01000200ff0477ac */ /* 0x000f220008000a00 */
[----:B---3--:R-:W-:Y:S01]  /*6ab0*/  MOV R5, UR9 ;  /* 0x0000000900057c02 */ /* 0x008fe20008000f00 */
[----:B--2---:R-:W-:Y:S01]  /*6ac0*/  IMAD.U32 R4, RZ, RZ, UR8 ;  /* 0x00000008ff047e24 */ /* 0x004fe2000f8e00ff */
[----:B-----5:R-:W-:Y:S01]  /*6ad0*/  MOV R7, UR7 ;  /* 0x0000000700077c02 */ /* 0x020fe20008000f00 */
[----:B------:R-:W-:Y:S01]  /*6ae0*/  IMAD.U32 R6, RZ, RZ, UR6 ;  /* 0x00000006ff067e24 */ /* 0x000fe2000f8e00ff */
[----:B----4-:R-:W-:Y:S01]  /*6af0*/  MOV R11, UR5 ;  /* 0x00000005000b7c02 */ /* 0x010fe20008000f00 */
[----:B------:R-:W-:Y:S02]  /*6b00*/  IMAD.U32 R10, RZ, RZ, UR4 ;  /* 0x00000004ff0a7e24 */ /* 0x000fe4000f8e00ff */
[----:B------:R-:W-:Y:S07]  /*6b10*/  LEPC R20, `(.L_x_115) ;  /* 0x000000001014794e */ /* 0x000fee0000000000 */
[----:B-1----:R-:W-:Y:S05]  /*6b20*/  CALL.ABS.NOINC R2 ;  /* 0x0000000002007343 */ /* 0x002fea0003c00000 */
.L_x_115:
[----:B------:R-:W-:Y:S05]  /*6b30*/  WARPSYNC.ALL ;  /* 0x0000000000007948 */ /* 0x000fea0003800000 */
[----:B------:R-:W-:Y:S01]  /*6b40*/  R2UR UR4, R25 ;  /* 0x00000000190472ca */ /* 0x000fe200000e0000 */
[--C-:B------:R-:W-:Y:S01]  /*6b50*/  HADD2.F32 R3, -RZ, R28.reuse.H0_H0 ;  /* 0x2000001cff037230 */ /* 0x100fe20000004100 */
[----:B------:R-:W-:Y:S01]  /*6b60*/  MOV R66, 0x10 ;  /* 0x0000001000427802 */ /* 0x000fe20000000f00 */
[--C-:B------:R-:W-:Y:S01]  /*6b70*/  HADD2.F32 R20, -RZ, R29.reuse.H0_H0 ;  /* 0x2000001dff147230 */ /* 0x100fe20000004100 */
[----:B------:R-:W-:Y:S01]  /*6b80*/  LOP3.LUT P6, RZ, R49, 0x40, RZ, 0xc0, !PT ;  /* 0x0000004031ff7812 */ /* 0x000fe200078cc0ff */
[----:B------:R-:W-:Y:S01]  /*6b90*/  HADD2.F32 R21, -RZ, R29.H1_H1 ;  /* 0x3000001dff157230 */ /* 0x000fe20000004100 */
[----:B------:R-:W-:Y:S01]  /*6ba0*/  ISETP.NE.AND P0, PT, R61, RZ, PT ;  /* 0x000000ff3d00720c */ /* 0x000fe20003f05270 */
[----:B------:R-:W-:Y:S01]  /*6bb0*/  BSSY.RECONVERGENT B0, `(.L_x_116) ;  /* 0x0000052000007945 */ /* 0x000fe20003800200 */
[----:B------:R-:W-:Y:S04]  /*6bc0*/  SEL R66, R66, 0xfffffff0, !P6 ;  /* 0xfffffff042427807 */ /* 0x000fe80007000000 */
[----:B------:R-:W-:Y:S01]  /*6bd0*/  IADD3 R63, PT, PT, R63, R66, RZ ;  /* 0x000000423f3f7210 */ /* 0x000fe20007ffe0ff */
[----:B--2---:R-:W1:Y:S02]  /*6be0*/  LDTM.x16 R4, tmem[UR4] ;  /* 0x00000004000479ee */ /* 0x004e640008240000 */
[C---:B-1--4-:R-:W-:Y:S01]  /*6bf0*/  FMUL R0, R24.reuse, R4 ;  /* 0x0000000418007220 */ /* 0x052fe20000400000 */
[----:B------:R-:W-:Y:S02]  /*6c00*/  HADD2.F32 R4, -RZ, R28.H1_H1 ;  /* 0x3000001cff047230 */ /* 0x000fe40000004100 */
[C---:B------:R-:W-:Y:S01]  /*6c10*/  FMUL R2, R24.reuse, R5 ;  /* 0x0000000518027220 */ /* 0x040fe20000400000 */
[C---:B------:R-:W-:Y:S01]  /*6c20*/  FMUL R7, R24.reuse, R7 ;  /* 0x0000000718077220 */ /* 0x040fe20000400000 */
[C---:B------:R-:W-:Y:S01]  /*6c30*/  FFMA R0, R27.reuse, R3, R0 ;  /* 0x000000031b007223 */ /* 0x040fe20000000000 */
[C---:B------:R-:W-:Y:S01]  /*6c40*/  FMUL R3, R24.reuse, R6 ;  /* 0x0000000618037220 */ /* 0x040fe20000400000 */
[C---:B------:R-:W-:Y:S01]  /*6c50*/  FFMA R2, R27.reuse, R4, R2 ;  /* 0x000000041b027223 */ /* 0x040fe20000000002 */
[C---:B------:R-:W-:Y:S01]  /*6c60*/  FMUL R4, R24.reuse, R8 ;  /* 0x0000000818047220 */ /* 0x040fe20000400000 */
[C---:B------:R-:W-:Y:S01]  /*6c70*/  FMUL R8, R24.reuse, R12 ;  /* 0x0000000c18087220 */ /* 0x040fe20000400000 */
[----:B------:R-:W-:Y:S01]  /*6c80*/  FMUL R12, R24, R16 ;  /* 0x00000010180c7220 */ /* 0x000fe20000400000 */
[--C-:B------:R-:W-:Y:S01]  /*6c90*/  HADD2.F32 R16, -RZ, R30.reuse.H0_H0 ;  /* 0x2000001eff107230 */ /* 0x100fe20000004100 */
[----:B------:R-:W-:Y:S01]  /*6ca0*/  F2FP.F16.F32.PACK_AB R32, R2, R0 ;  /* 0x000000000220723e */ /* 0x000fe200000000ff */
[----:B------:R-:W-:Y:S02]  /*6cb0*/  HADD2.F32 R0, -RZ, R30.H1_H1 ;  /* 0x3000001eff007230 */ /* 0x000fe40000004100 */
[C---:B------:R-:W-:Y:S01]  /*6cc0*/  FMUL R5, R24.reuse, R9 ;  /* 0x0000000918057220 */ /* 0x040fe20000400000 */
[C---:B------:R-:W-:Y:S01]  /*6cd0*/  FFMA R3, R27.reuse, R20, R3 ;  /* 0x000000141b037223 */ /* 0x040fe20000000003 */
[C---:B------:R-:W-:Y:S01]  /*6ce0*/  FFMA R7, R27.reuse, R21, R7 ;  /* 0x000000151b077223 */ /* 0x040fe20000000007 */
[--C-:B------:R-:W-:Y:S02]  /*6cf0*/  HADD2.F32 R2, -RZ, R31.reuse.H0_H0 ;  /* 0x2000001fff027230 */ /* 0x100fe40000004100 */
[C---:B------:R-:W-:Y:S01]  /*6d00*/  FFMA R4, R27.reuse, R16, R4 ;  /* 0x000000101b047223 */ /* 0x040fe20000000004 */
[C---:B------:R-:W-:Y:S01]  /*6d10*/  FMUL R6, R24.reuse, R10 ;  /* 0x0000000a18067220 */ /* 0x040fe20000400000 */
[C---:B------:R-:W-:Y:S01]  /*6d20*/  FFMA R5, R27.reuse, R0, R5 ;  /* 0x000000001b057223 */ /* 0x040fe20000000005 */
[----:B------:R-:W-:Y:S02]  /*6d30*/  HADD2.F32 R16, -RZ, R31.H1_H1 ;  /* 0x3000001fff107230 */ /* 0x000fe40000004100 */
[C---:B------:R-:W-:Y:S01]  /*6d40*/  FMUL R11, R24.reuse, R11 ;  /* 0x0000000b180b7220 */ /* 0x040fe20000400000 */
[--C-:B------:R-:W-:Y:S02]  /*6d50*/  HADD2.F32 R0, -RZ, R36.reuse.H0_H0 ;  /* 0x20000024ff007230 */ /* 0x100fe40000004100 */
[----:B------:R-:W-:Y:S01]  /*6d60*/  FFMA R6, R27, R2, R6 ;  /* 0x000000021b067223 */ /* 0x000fe20000000006 */
[----:B------:R-:W-:Y:S01]  /*6d70*/  F2FP.F16.F32.PACK_AB R33, R7, R3 ;  /* 0x000000030721723e */ /* 0x000fe200000000ff */
[----:B------:R-:W-:Y:S02]  /*6d80*/  HADD2.F32 R2, -RZ, R36.H1_H1 ;  /* 0x30000024ff027230 */ /* 0x000fe40000004100 */
[C---:B------:R-:W-:Y:S01]  /*6d90*/  FFMA R11, R27.reuse, R16, R11 ;  /* 0x000000101b0b7223 */ /* 0x040fe2000000000b */
[C---:B------:R-:W-:Y:S01]  /*6da0*/  FMUL R9, R24.reuse, R13 ;  /* 0x0000000d18097220 */ /* 0x040fe20000400000 */
[--C-:B------:R-:W-:Y:S02]  /*6db0*/  HADD2.F32 R3, -RZ, R37.reuse.H0_H0 ;  /* 0x20000025ff037230 */ /* 0x100fe40000004100 */
[C---:B------:R-:W-:Y:S01]  /*6dc0*/  FFMA R8, R27.reuse, R0, R8 ;  /* 0x000000001b087223 */ /* 0x040fe20000000008 */
[C---:B------:R-:W-:Y:S01]  /*6dd0*/  FMUL R10, R24.reuse, R14 ;  /* 0x0000000e180a7220 */ /* 0x040fe20000400000 */
[----:B------:R-:W-:Y:S02]  /*6de0*/  HADD2.F32 R0, -RZ, R37.H1_H1 ;  /* 0x30000025ff007230 */ /* 0x000fe40000004100 */
[C---:B------:R-:W-:Y:S01]  /*6df0*/  FMUL R15, R24.reuse, R15 ;  /* 0x0000000f180f7220 */ /* 0x040fe20000400000 */
[C---:B------:R-:W-:Y:S01]  /*6e00*/  FFMA R9, R27.reuse, R2, R9 ;  /* 0x000000021b097223 */ /* 0x040fe20000000009 */
[----:B------:R-:W-:Y:S01]  /*6e10*/  FFMA R10, R27, R3, R10 ;  /* 0x000000031b0a7223 */ /* 0x000fe2000000000a */
[--C-:B------:R-:W-:Y:S01]  /*6e20*/  HADD2.F32 R2, -RZ, R38.reuse.H0_H0 ;  /* 0x20000026ff027230 */ /* 0x100fe20000004100 */
[----:B------:R-:W-:Y:S01]  /*6e30*/  F2FP.F16.F32.PACK_AB R34, R5, R4 ;  /* 0x000000040522723e */ /* 0x000fe200000000ff */
[----:B------:R-:W-:Y:S02]  /*6e40*/  HADD2.F32 R3, -RZ, R38.H1_H1 ;  /* 0x30000026ff037230 */ /* 0x000fe40000004100 */
[----:B------:R-:W-:Y:S01]  /*6e50*/  FFMA R15, R27, R0, R15 ;  /* 0x000000001b0f7223 */ /* 0x000fe2000000000f */
[C---:B------:R-:W-:Y:S01]  /*6e60*/  FMUL R13, R24.reuse, R17 ;  /* 0x00000011180d7220 */ /* 0x040fe20000400000 */
[--C-:B------:R-:W-:Y:S02]  /*6e70*/  HADD2.F32 R4, -RZ, R39.reuse.H0_H0 ;  /* 0x20000027ff047230 */ /* 0x100fe40000004100 */
[C---:B------:R-:W-:Y:S01]  /*6e80*/  FMUL R14, R24.reuse, R18 ;  /* 0x00000012180e7220 */ /* 0x040fe20000400000 */
[----:B------:R-:W-:Y:S02]  /*6e90*/  HADD2.F32 R0, -RZ, R39.H1_H1 ;  /* 0x30000027ff007230 */ /* 0x000fe40000004100 */
[----:B------:R-:W-:Y:S01]  /*6ea0*/  FMUL R19, R24, R19 ;  /* 0x0000001318137220 */ /* 0x000fe20000400000 */
[----:B------:R-:W-:Y:S01]  /*6eb0*/  F2FP.F16.F32.PACK_AB R35, R11, R6 ;  /* 0x000000060b23723e */ /* 0x000fe200000000ff */
[C---:B------:R-:W-:Y:S01]  /*6ec0*/  FFMA R12, R27.reuse, R2, R12 ;  /* 0x000000021b0c7223 */ /* 0x040fe2000000000c */
[C---:B------:R-:W-:Y:S01]  /*6ed0*/  FFMA R13, R27.reuse, R3, R13 ;  /* 0x000000031b0d7223 */ /* 0x040fe2000000000d */
[C---:B------:R-:W-:Y:S01]  /*6ee0*/  FFMA R14, R27.reuse, R4, R14 ;  /* 0x000000041b0e7223 */ /* 0x040fe2000000000e */
[----:B------:R-:W-:Y:S01]  /*6ef0*/  FFMA R19, R27, R0, R19 ;  /* 0x000000001b137223 */ /* 0x000fe20000000013 */
[----:B------:R1:W-:Y:S01]  /*6f00*/  STS.128 [R57+UR43+0x200], R32 ;  /* 0x0002002039007988 */ /* 0x0003e20008000c2b */
[----:B------:R-:W-:Y:S02]  /*6f10*/  F2FP.F16.F32.PACK_AB R8, R9, R8 ;  /* 0x000000080908723e */ /* 0x000fe400000000ff */
[----:B------:R-:W-:Y:S02]  /*6f20*/  F2FP.F16.F32.PACK_AB R9, R15, R10 ;  /* 0x0000000a0f09723e */ /* 0x000fe400000000ff */
[----:B------:R-:W-:Y:S02]  /*6f30*/  F2FP.F16.F32.PACK_AB R10, R13, R12 ;  /* 0x0000000c0d0a723e */ /* 0x000fe400000000ff */
[----:B------:R-:W-:Y:S05]  /*6f40*/  F2FP.F16.F32.PACK_AB R11, R19, R14 ;  /* 0x0000000e130b723e */ /* 0x000fea00000000ff */
[----:B------:R1:W-:Y:S01]  /*6f50*/  STS.128 [R63+0x200], R8 ;  /* 0x000200083f007388 */ /* 0x0003e20000000c00 */
[----:B------:R-:W-:Y:S01]  /*6f60*/  @!PT LDS RZ, [RZ] ;  /* 0x00000000fffff984 */ /* 0x000fe20000000800 */
[----:B------:R-:W-:Y:S01]  /*6f70*/  @!PT LDS RZ, [RZ] ;  /* 0x00000000fffff984 */ /* 0x000fe20000000800 */
[----:B------:R-:W-:Y:S01]  /*6f80*/  @!PT LDS RZ, [RZ] ;  /* 0x00000000fffff984 */ /* 0x000fe20000000800 */
[----:B------:R-:W-:Y:S01]  /*6f90*/  @!PT LDS RZ, [RZ] ;  /* 0x00000000fffff984 */ /* 0x000fe20000000800 */
[----:B------:R2:W-:Y:S07]  /*6fa0*/  MEMBAR.ALL.CTA ;  /* 0x0000000000007992 */ /* 0x0005ee0000008000 */
[----:B--2---:R-:W2:Y:S02]  /*6fb0*/  FENCE.VIEW.ASYNC.S ;  /* 0x00000000000073c6 */ /* 0x004ea40000000000 */
[----:B--2---:R-:W-:Y:S06]  /*6fc0*/  BAR.SYNC.DEFER_BLOCKING 0x1, 0x80 ;  /* 0x0042000000007b1d */ /* 0x004fec0000010000 */
[----:B------:R-:W-:Y:S05]  /*6fd0*/  @P0 BRA `(.L_x_117) ;  /* 0x00000000003c0947 */ /* 0x000fea0003800000 */
[----:B------:R-:W2:Y:S01]  /*6fe0*/  LDCU.64 UR6, c[0x0][0x348] ;  /* 0x00006900ff0677ac */ /* 0x000ea20008000a00 */
[----:B------:R-:W-:Y:S01]  /*6ff0*/  UIADD3 UR4, UPT, UPT, UR43, 0x200, URZ ;  /* 0x000002002b047890 */ /* 0x000fe2000fffe0ff */
[----:B------:R-:W-:Y:S01]  /*7000*/  UMOV UR51, UR36 ;  /* 0x0000002400337c82 */ /* 0x000fe20008000000 */
[----:B------:R-:W-:Y:S02]  /*7010*/  UIADD3 UR9, UPT, UPT, UR49, 0x40, URZ ;  /* 0x0000004031097890 */ /* 0x000fe4000fffe0ff */
[----:B------:R-:W-:Y:S02]  /*7020*/  UIADD3 UR8, UPT, UPT, UR43, 0xa00, URZ ;  /* 0x00000a002b087890 */ /* 0x000fe4000fffe0ff */
[----:B------:R-:W-:Y:S01]  /*7030*/  MOV R53, UR4 ;  /* 0x0000000400357c02 */ /* 0x000fe20008000f00 */
[----:B------:R-:W-:Y:S01]  /*7040*/  UMOV UR10, UR50 ;  /* 0x00000032000a7c82 */ /* 0x000fe20008000000 */
[----:B------:R-:W-:Y:S02]  /*7050*/  UMOV UR11, UR36 ;  /* 0x00000024000b7c82 */ /* 0x000fe40008000000 */
[----:B------:R-:W-:Y:S01]  /*7060*/  R2UR UR48, R53 ;  /* 0x00000000353072ca */ /* 0x000fe200000e0000 */
[----:B--2---:R-:W-:Y:S04]  /*7070*/  UIADD3 UR4, UP0, UPT, UR6, 0x680, URZ ;  /* 0x0000068006047890 */ /* 0x004fe8000ff1e0ff */
[----:B------:R-:W-:Y:S09]  /*7080*/  UIADD3.X UR5, UPT, UPT, URZ, UR7, URZ, UP0, !UPT ;  /* 0x00000007ff057290 */ /* 0x000ff200087fe4ff */
[----:B------:R2:W-:Y:S01]  /*7090*/  UTMASTG.3D [UR48], [UR4] ;  /* 0x00000030040073b5 */ /* 0x0005e20008010000 */
[----:B------:R2:W-:Y:S01]  /*70a0*/  UTMASTG.3D [UR8], [UR4] ;  /* 0x00000008040073b5 */ /* 0x0005e20008010000 */
[----:B------:R0:W-:Y:S01]  /*70b0*/  UTMACMDFLUSH ;  /* 0x00000000000079b7 */ /* 0x0001e20000000000 */
[----:B--2---:R-:W-:Y:S04]  /*70c0*/  DEPBAR.LE SB0, 0x1 ;  /* 0x000080400000791a */ /* 0x004fe80000000000 */
.L_x_117:
[----:B------:R-:W-:Y:S05]  /*70d0*/  BSYNC.RECONVERGENT B0 ;  /* 0x0000000000007941 */ /* 0x000fea0003800200 */
.L_x_116:
[----:B------:R-:W-:Y:S01]  /*70e0*/  BAR.SYNC.DEFER_BLOCKING 0x1, 0x80 ;  /* 0x0042000000007b1d */ /* 0x000fe20000010000 */
[----:B------:R-:W-:Y:S01]  /*70f0*/  ISETP.NE.AND P1, PT, R62, RZ, PT ;  /* 0x000000ff3e00720c */ /* 0x000fe20003f25270 */
[----:B------:R-:W-:Y:S01]  /*7100*/  UISETP.NE.AND UP0, UPT, UR52, URZ, UPT ;  /* 0x000000ff3400728c */ /* 0x000fe2000bf05270 */
[----:B------:R-:W-:Y:S11]  /*7110*/  LEA R2, R26, UR43, 0x3 ;  /* 0x0000002b1a027c11 */ /* 0x000ff6000f8e18ff */
[----:B------:R-:W-:Y:S01]  /*7120*/  @P1 SHF.L.U32 R3, R60, 0x1f, RZ ;  /* 0x0000001f3c031819 */ /* 0x000fe200000006ff */
[----:B------:R-:W-:Y:S06]  /*7130*/  BRA.U !UP0, `(.L_x_118) ;  /* 0x0000000108247547 */ /* 0x000fec000b800000 */
[----:B------:R-:W-:Y:S01]  /*7140*/  IMAD.U32 R4, RZ, RZ, UR46 ;  /* 0x0000002eff047e24 */ /* 0x000fe2000f8e00ff */
[----:B------:R-:W-:Y:S01]  /*7150*/  MOV R0, UR47 ;  /* 0x0000002f00007c02 */ /* 0x000fe20008000f00 */
[----:B------:R-:W-:Y:S03]  /*7160*/  UIADD3 UR4, UPT, UPT, UR46, 0x1, URZ ;  /* 0x000000012e047890 */ /* 0x000fe6000fffe0ff */
[----:B------:R-:W-:Y:S01]  /*7170*/  @P1 LEA R4, R4, UR43, 0x3 ;  /* 0x0000002b04041c11 */ /* 0x000fe2000f8e18ff */
[----:B------:R-:W-:Y:S04]  /*7180*/  UISETP.NE.AND UP0, UPT, UR4, 0x4, UPT ;  /* 0x000000040400788c */ /* 0x000fe8000bf05270 */
[----:B------:R-:W-:Y:S01]  /*7190*/  @P1 VIADD R4, R4, 0x60 ;  /* 0x0000006004041836 */ /* 0x000fe20000000000 */
[----:B------:R-:W-:Y:S04]  /*71a0*/  USEL UR46, UR4, URZ, UP0 ;  /* 0x000000ff042e7287 */ /* 0x000fe80008000000 */
[----:B------:R-:W-:Y:S04]  /*71b0*/  @P1 PRMT R0, R0, 0x654, R4 ;  /* 0x0000065400001816 */ /* 0x000fe80000000004 */
[----:B------:R2:W-:Y:S04]  /*71c0*/  @P1 SYNCS.ARRIVE.TRANS64.RED.A1T0 RZ, [R0+URZ], RZ ;  /* 0x000000ff00ff19a7 */ /* 0x0005e800081004ff */
.L_x_118:
[----:B------:R-:W3:Y:S01]  /*71d0*/  @P1 SYNCS.PHASECHK.TRANS64.TRYWAIT P0, [R2+URZ+0x40], R3 ;  /* 0x00004003020015a7 */ /* 0x000ee200080011ff */
[----:B------:R-:W-:Y:S01]  /*71e0*/  BSSY B1, `(.L_x_119) ;  /* 0x0000012000017945 */ /* 0x000fe20003800000 */
[----:B---3--:R-:W-:Y:S03]  /*71f0*/  @P1 SEL R64, RZ, 0x1, !P0 ;  /* 0x00000001ff401807 */ /* 0x008fe60004000000 */
[----:B------:R-:W-:Y:S05]  /*7200*/  @!P1 BRA `(.L_x_120) ;  /* 0x00000000003c9947 */ /* 0x000fea0003800000 */
[----:B------:R-:W-:Y:S01]  /*7210*/  ISETP.NE.AND P1, PT, R65, RZ, PT ;  /* 0x000000ff4100720c */ /* 0x000fe20003f25270 */
[----:B------:R-:W-:Y:S01]  /*7220*/  BSSY B0, `(.L_x_121) ;  /* 0x0000009000007945 */ /* 0x000fe20003800000 */
[----:B------:R-:W-:Y:S11]  /*7230*/  ISETP.NE.AND P0, PT, R64, RZ, PT ;  /* 0x000000ff4000720c */ /* 0x000ff60003f05270 */
[----:B------:R-:W-:Y:S05]  /*7240*/  @P1 IMAD R4, R26, 0x1000, R57 ;  /* 0x000010001a041824 */ /* 0x000fea00078e0239 */
[----:B------:R-:W-:Y:S05]  /*7250*/  @P1 IADD3 R3, PT, PT, R4, UR43, RZ ;  /* 0x0000002b04031c10 */ /* 0x000fea000fffe0ff */
[----:B------:R-:W-:Y:S01]  /*7260*/  @P1 IMAD.IADD R3, R66, 0x1, R3 ;  /* 0x0000000142031824 */ /* 0x000fe200078e0203 */
[----:B------:R-:W-:Y:S06]  /*7270*/  @P0 BRA `(.L_x_122) ;  /* 0x00000000000c0947 */ /* 0x000fec0003800000 */
[----:B--2---:R-:W-:Y:S04]  /*7280*/  SHF.L.U32 R0, R60, 0x1f, RZ ;  /* 0x0000001f3c007819 */ /* 0x004fe800000006ff */
[----:B------:R-:W2:Y:S02]  /*7290*/  SYNCS.PHASECHK.TRANS64.TRYWAIT P0, [R2+URZ+0x40], R0 ;  /* 0x00004000020075a7 */ /* 0x000ea400080011ff */
[----:B--2---:R-:W-:Y:S05]  /*72a0*/  @!P0 BRA `(.L_x_123) ;  /* 0x0000002800248947 */ /* 0x004fea0003800000 */
.L_x_122:
[----:B------:R-:W-:Y:S05]  /*72b0*/  BSYNC B0 ;  /* 0x0000000000007941 */ /* 0x000fea0003800000 */
.L_x_121:
[----:B------:R-:W-:Y:S02]  /*72c0*/  ISETP.NE.AND P0, PT, R65, RZ, PT ;  /* 0x000000ff4100720c */ /* 0x000fe40003f05270 */
[----:B------:R-:W-:Y:S11]  /*72d0*/  IADD3 R26, PT, PT, R26, 0x1, RZ ;  /* 0x000000011a1a7810 */ /* 0x000ff60007ffe0ff */
[----:B------:R3:W4:Y:S04]  /*72e0*/  @P0 LDS.128 R28, [R4+UR43+0x200] ;  /* 0x0002002b041c0984 */ /* 0x0007280008000c00 */
[----:B------:R3:W1:Y:S02]  /*72f0*/  @P0 LDS.128 R36, [R3+0x200] ;  /* 0x0002000003240984 */ /* 0x0006640000000c00 */
.L_x_120:
[----:B------:R-:W-:Y:S05]  /*7300*/  BSYNC B1 ;  /* 0x0000000000017941 */ /* 0x000fea0003800000 */
.L_x_119:
[----:B--2---:R-:W-:Y:S05]  /*7310*/  VIADD R0, R25, 0x10 ;  /* 0x0000001019007836 */ /* 0x004fea0000000000 */
[----:B------:R-:W-:Y:S04]  /*7320*/  SHF.R.U32.HI R0, RZ, 0x15, R0 ;  /* 0x00000015ff007819 */ /* 0x000fe80000011600 */
[----:B------:R-:W-:Y:S11]  /*7330*/  LOP3.LUT P0, RZ, R0, 0x3, R51, 0x48, !PT ;  /* 0x0000000300ff7812 */ /* 0x000ff60007804833 */
[----:B------:R-:W-:Y:S02]  /*7340*/  @!UPT UIADD3 URZ, UPT, UPT, URZ, URZ, URZ ;  /* 0x000000fffffff290 */ /* 0x000fe4000fffe0ff */
[----:B------:R-:W-:Y:S05]  /*7350*/  @!P0 BRA `(.L_x_124) ;  /* 0x0000000000408947 */ /* 0x000fea0003800000 */
[----:B------:R-:W2:Y:S01]  /*7360*/  LDCU.64 UR8, c[0x4][0x70] ;  /* 0x01000e00ff0877ac */ /* 0x000ea20008000a00 */
[----:B---3--:R-:W-:Y:S01]  /*7370*/  MOV R3, 0x0 ;  /* 0x0000000000037802 */ /* 0x008fe20000000f00 */
[----:B------:R-:W-:Y:S02]  /*7380*/  HFMA2 R12, -RZ, RZ, 0, 5.9604644775390625e-08 ;  /* 0x00000001ff0c7431 */ /* 0x000fe400000001ff */
[----:B-1----:R-:W-:Y:S02]  /*7390*/  IMAD.MOV.U32 R8, RZ, RZ, 0x192 ;  /* 0x00000192ff087424 */ /* 0x002fe400078e00ff */
[----:B------:R-:W-:Y:S01]  /*73a0*/  IMAD.MOV.U32 R13, RZ, RZ, RZ ;  /* 0x000000ffff0d7224 */ /* 0x000fe200078e00ff */
[----:B------:R-:W1:Y:S01]  /*73b0*/  LDCU.64 UR6, c[0x4][0x78] ;  /* 0x01000f00ff0677ac */ /* 0x000e620008000a00 */
[----:B------:R-:W3:Y:S01]  /*73c0*/  LDC.64 R2, c[0x4][R3] ;  /* 0x0100000003027b82 */ /* 0x000ee20000000a00 */
[----:B------:R-:W5:Y:S01]  /*73d0*/  LDCU.64 UR4, c[0x4][0x10] ;  /* 0x01000200ff0477ac */ /* 0x000f620008000a00 */
[----:B--2---:R-:W-:Y:S01]  /*73e0*/  MOV R5, UR9 ;  /* 0x0000000900057c02 */ /* 0x004fe20008000f00 */
[----:B------:R-:W-:Y:S01]  /*73f0*/  IMAD.U32 R4, RZ, RZ, UR8 ;  /* 0x00000008ff047e24 */ /* 0x000fe2000f8e00ff */
[----:B-1----:R-:W-:Y:S01]  /*7400*/  MOV R7, UR7 ;  /* 0x0000000700077c02 */ /* 0x002fe20008000f00 */
[----:B------:R-:W-:Y:S01]  /*7410*/  IMAD.U32 R6, RZ, RZ, UR6 ;  /* 0x00000006ff067e24 */ /* 0x000fe2000f8e00ff */
[----:B-----5:R-:W-:Y:S01]  /*7420*/  MOV R11, UR5 ;  /* 0x00000005000b7c02 */ /* 0x020fe20008000f00 */
[----:B------:R-:W-:Y:S02]  /*7430*/  IMAD.U32 R10, RZ, RZ, UR4 ;  /* 0x00000004ff0a7e24 */ /* 0x000fe4000f8e00ff */
[----:B------:R-:W-:Y:S07]  /*7440*/  LEPC R20, `(.L_x_124) ;  /* 0x000000001014794e */ /* 0x000fee0000000000 */
[----:B---34-:R-:W-:Y:S05]  /*7450*/  CALL.ABS.NOINC R2 ;  /* 0x0000000002007343 */ /* 0x018fea0003c00000 */
.L_x_124:
[----:B------:R-:W-:Y:S01]  /*7460*/  ISETP.NE.AND P6, PT, R62, RZ, PT ;  /* 0x000000ff3e00720c */ /* 0x000fe20003fc5270 */
[----:B------:R-:W-:Y:S05]  /*7470*/  WARPSYNC.ALL ;  /* 0x0000000000007948 */ /* 0x000fea0003800000 */
[----:B------:R-:W-:Y:S01]  /*7480*/  R2UR UR4, R25 ;  /* 0x00000000190472ca */ /* 0x000fe200000e0000 */
[----:B---34-:R-:W-:Y:S01]  /*7490*/  HADD2.F32 R3, -RZ, R28.H0_H0 ;  /* 0x2000001cff037230 */ /* 0x018fe20000004100 */
[----:B------:R-:W-:Y:S01]  /*74a0*/  ISETP.NE.AND P0, PT, R61, RZ, PT ;  /* 0x000000ff3d00720c */ /* 0x000fe20003f05270 */
[----:B------:R-:W-:Y:S01]  /*74b0*/  HADD2.F32 R20, -RZ, R30.H0_H0 ;  /* 0x2000001eff147230 */ /* 0x000fe20000004100 */
[----:B------:R-:W-:Y:S09]  /*74c0*/  BSSY.RECONVERGENT B0, `(.L_x_125) ;  /* 0x0000058000007945 */ /* 0x000ff20003800200 */
[----:B-1----:R-:W1:Y:S02]  /*74d0*/  LDTM.x16 R4, tmem[UR4+0x10] ;  /* 0x00001004000479ee */ /* 0x002e640008240000 */
[C---:B-1----:R-:W-:Y:S01]  /*74e0*/  FMUL R0, R24.reuse, R4 ;  /* 0x0000000418007220 */ /* 0x042fe20000400000 */
[----:B------:R-:W-:Y:S02]  /*74f0*/  HADD2.F32 R4, -RZ, R28.H1_H1 ;  /* 0x3000001cff047230 */ /* 0x000fe40000004100 */
[C---:B------:R-:W-:Y:S01]  /*7500*/  FMUL R2, R24.reuse, R5 ;  /* 0x0000000518027220 */ /* 0x040fe20000400000 */
[--C-:B------:R-:W-:Y:S02]  /*7510*/  HADD2.F32 R5, -RZ, R29.reuse.H0_H0 ;  /* 0x2000001dff057230 */ /* 0x100fe40000004100 */
[C---:B------:R-:W-:Y:S01]  /*7520*/  FFMA R0, R27.reuse, R3, R0 ;  /* 0x000000031b007223 */ /* 0x040fe20000000000 */
[C---:B------:R-:W-:Y:S01]  /*7530*/  FMUL R3, R24.reuse, R6 ;  /* 0x0000000618037220 */ /* 0x040fe20000400000 */
[----:B------:R-:W-:Y:S02]  /*7540*/  HADD2.F32 R6, -RZ, R29.H1_H1 ;  /* 0x3000001dff067230 */ /* 0x000fe40000004100 */
[C---:B------:R-:W-:Y:S01]  /*7550*/  FFMA R2, R27.reuse, R4, R2 ;  /* 0x000000041b027223 */ /* 0x040fe20000000002 */
[C---:B------:R-:W-:Y:S01]  /*7560*/  FMUL R7, R24.reuse, R7 ;  /* 0x0000000718077220 */ /* 0x040fe20000400000 */
[C---:B------:R-:W-:Y:S01]  /*7570*/  FFMA R3, R27.reuse, R5, R3 ;  /* 0x000000051b037223 */ /* 0x040fe20000000003 */
[C---:B------:R-:W-:Y:S01]  /*7580*/  FMUL R4, R24.reuse, R8 ;  /* 0x0000000818047220 */ /* 0x040fe20000400000 */
[----:B------:R-:W-:Y:S01]  /*7590*/  FMUL R5, R24, R9 ;  /* 0x0000000918057220 */ /* 0x000fe20000400000 */
[----:B------:R-:W-:Y:S01]  /*75a0*/  F2FP.F16.F32.PACK_AB R32, R2, R0 ;  /* 0x000000000220723e */ /* 0x000fe200000000ff */
[C---:B------:R-:W-:Y:S01]  /*75b0*/  FFMA R7, R27.reuse, R6, R7 ;  /* 0x000000061b077223 */ /* 0x040fe20000000007 */
[----:B------:R-:W-:Y:S02]  /*75c0*/  HADD2.F32 R0, -RZ, R30.H1_H1 ;  /* 0x3000001eff007230 */ /* 0x000fe40000004100 */
[----:B------:R-:W-:Y:S01]  /*75d0*/  FFMA R4, R27, R20, R4 ;  /* 0x000000141b047223 */ /* 0x000fe20000000004 */
[--C-:B------:R-:W-:Y:S02]  /*75e0*/  HADD2.F32 R2, -RZ, R31.reuse.H0_H0 ;  /* 0x2000001fff027230 */ /* 0x100fe40000004100 */
[C---:B------:R-:W-:Y:S01]  /*75f0*/  FMUL R6, R24.reuse, R10 ;  /* 0x0000000a18067220 */ /* 0x040fe20000400000 */
[----:B------:R-:W-:Y:S01]  /*7600*/  F2FP.F16.F32.PACK_AB R33, R7, R3 ;  /* 0x000000030721723e */ /* 0x000fe200000000ff */
[----:B------:R-:W-:Y:S02]  /*7610*/  HADD2.F32 R3, -RZ, R31.H1_H1 ;  /* 0x3000001fff037230 */ /* 0x000fe40000004100 */
[C---:B------:R-:W-:Y:S01]  /*7620*/  FFMA R5, R27.reuse, R0, R5 ;  /* 0x000000001b057223 */ /* 0x040fe20000000005 */
[C---:B------:R-:W-:Y:S01]  /*7630*/  FMUL R11, R24.reuse, R11 ;  /* 0x0000000b180b7220 */ /* 0x040fe20000400000 */
[--C-:B------:R-:W-:Y:S02]  /*7640*/  HADD2.F32 R7, -RZ, R36.reuse.H0_H0 ;  /* 0x20000024ff077230 */ /* 0x100fe40000004100 */
[C---:B------:R-:W-:Y:S01]  /*7650*/  FMUL R8, R24.reuse, R12 ;  /* 0x0000000c18087220 */ /* 0x040fe20000400000 */
[----:B------:R-:W-:Y:S02]  /*7660*/  HADD2.F32 R0, -RZ, R36.H1_H1 ;  /* 0x30000024ff007230 */ /* 0x000fe40000004100 */
[C---:B------:R-:W-:Y:S01]  /*7670*/  FMUL R9, R24.reuse, R13 ;  /* 0x0000000d18097220 */ /* 0x040fe20000400000 */
[C---:B------:R-:W-:Y:S01]  /*7680*/  FFMA R6, R27.reuse, R2, R6 ;  /* 0x000000021b067223 */ /* 0x040fe20000000006 */
[C---:B------:R-:W-:Y:S01]  /*7690*/  FFMA R11, R27.reuse, R3, R11 ;  /* 0x000000031b0b7223 */ /* 0x040fe2000000000b */
[C---:B------:R-:W-:Y:S01]  /*76a0*/  FFMA R8, R27.reuse, R7, R8 ;  /* 0x000000071b087223 */ /* 0x040fe20000000008 */
[C---:B------:R-:W-:Y:S01]  /*76b0*/  FFMA R9, R27.reuse, R0, R9 ;  /* 0x000000001b097223 */ /* 0x040fe20000000009 */
[--C-:B------:R-:W-:Y:S02]  /*76c0*/  HADD2.F32 R2, -RZ, R37.reuse.H0_H0 ;  /* 0x20000025ff027230 */ /* 0x100fe40000004100 */
[C---:B------:R-:W-:Y:S01]  /*76d0*/  FMUL R10, R24.reuse, R14 ;  /* 0x0000000e180a7220 */ /* 0x040fe20000400000 */
[----:B------:R-:W-:Y:S02]  /*76e0*/  HADD2.F32 R0, -RZ, R37.H1_H1 ;  /* 0x30000025ff007230 */ /* 0x000fe40000004100 */
[C---:B------:R-:W-:Y:S01]  /*76f0*/  FMUL R15, R24.reuse, R15 ;  /* 0x0000000f180f7220 */ /* 0x040fe20000400000 */
[C---:B------:R-:W-:Y:S01]  /*7700*/  FMUL R12, R24.reuse, R16 ;  /* 0x00000010180c7220 */ /* 0x040fe20000400000 */
[C---:B------:R-:W-:Y:S01]  /*7710*/  FFMA R10, R27.reuse, R2, R10 ;  /* 0x000000021b0a7223 */ /* 0x040fe2000000000a */
[--C-:B------:R-:W-:Y:S02]  /*7720*/  HADD2.F32 R2, -RZ, R38.reuse.H0_H0 ;  /* 0x20000026ff027230 */ /* 0x100fe40000004100 */
[----:B------:R-:W-:Y:S01]  /*7730*/  FFMA R15, R27, R0, R15 ;  /* 0x000000001b0f7223 */ /* 0x000fe2000000000f */
[----:B------:R-:W-:Y:S01]  /*7740*/  HADD2.F32 R0, -RZ, R38.H1_H1 ;  /* 0x30000026ff007230 */ /* 0x000fe20000004100 */
[----:B------:R-:W-:Y:S01]  /*7750*/  F2FP.F16.F32.PACK_AB R34, R5, R4 ;  /* 0x000000040522723e */ /* 0x000fe200000000ff */
        /* <DEDUP_REMOVED lines=14> */
[----:B------:R-:W-:Y:S02]  /*7840*/  F2FP.F16.F32.PACK_AB R11, R19, R14 ;  /* 0x0000000e130b723e */ /* 0x000fe400000000ff */
[----:B------:R-:W-:Y:S02]  /*7850*/  MOV R2, UR46 ;  /* 0x0000002e00027c02 */ /* 0x000fe40008000f00 */
[----:B------:R-:W-:Y:S01]  /*7860*/  MOV R0, UR47 ;  /* 0x0000002f00007c02 */ /* 0x000fe20008000f00 */
[----:B------:R1:W-:Y:S01]  /*7870*/  STS.128 [R63+0x1200], R8 ;  /* 0x001200083f007388 */ /* 0x0003e20000000c00 */
[----:B------:R-:W-:Y:S02]  /*7880*/  @P6 LEA R2, R2, UR43, 0x3 ;  /* 0x0000002b02026c11 */ /* 0x000fe4000f8e18ff */
[----:B------:R-:W-:Y:S02]  /*7890*/  @P6 SHF.L.U32 R3, R60, 0x1f, RZ ;  /* 0x0000001f3c036819 */ /* 0x000fe400000006ff */
[----:B------:R-:W-:Y:S01]  /*78a0*/  @P6 IADD3 R2, PT, PT, R2, 0x60, RZ ;  /* 0x0000006002026810 */ /* 0x000fe20007ffe0ff */
[----:B------:R-:W-:Y:S01]  /*78b0*/  @!PT LDS RZ, [RZ] ;  /* 0x00000000fffff984 */ /* 0x000fe20000000800 */
[----:B------:R-:W-:Y:S01]  /*78c0*/  @!PT LDS RZ, [RZ] ;  /* 0x00000000fffff984 */ /* 0x000fe20000000800 */
[----:B------:R-:W-:Y:S01]  /*78d0*/  @!PT LDS RZ, [RZ] ;  /* 0x00000000fffff984 */ /* 0x000fe20000000800 */
[----:B------:R-:W-:Y:S01]  /*78e0*/  @!PT LDS RZ, [RZ] ;  /* 0x00000000fffff984 */ /* 0x000fe20000000800 */
[----:B------:R2:W-:Y:S06]  /*78f0*/  MEMBAR.ALL.CTA ;  /* 0x0000000000007992 */ /* 0x0005ec0000008000 */
[----:B--2---:R-:W2:Y:S01]  /*7900*/  FENCE.VIEW.ASYNC.S ;  /* 0x00000000000073c6 */ /* 0x004ea20000000000 */
[----:B------:R-:W-:Y:S02]  /*7910*/  @P6 PRMT R0, R0, 0x654, R2 ;  /* 0x0000065400006816 */ /* 0x000fe40000000002 */
[----:B------:R-:W-:Y:S01]  /*7920*/  LEA R2, R26, UR43, 0x3 ;  /* 0x0000002b1a027c11 */ /* 0x000fe2000f8e18ff */
[----:B--2---:R-:W-:Y:S06]  /*7930*/  BAR.SYNC.DEFER_BLOCKING 0x1, 0x80 ;  /* 0x0042000000007b1d */ /* 0x004fec0000010000 */
[----:B------:R-:W-:Y:S05]  /*7940*/  @P0 BRA `(.L_x_126) ;  /* 0x00000000003c0947 */ /* 0x000fea0003800000 */
[----:B------:R-:W2:Y:S01]  /*7950*/  LDCU.64 UR6, c[0x0][0x348] ;  /* 0x00006900ff0677ac */ /* 0x000ea20008000a00 */
[----:B------:R-:W-:Y:S02]  /*7960*/  UIADD3 UR13, UPT, UPT, UR49, 0x10, URZ ;  /* 0x00000010310d7890 */ /* 0x000fe4000fffe0ff */
[----:B------:R-:W-:Y:S01]  /*7970*/  UIADD3 UR12, UPT, UPT, UR43, 0x1200, URZ ;  /* 0x000012002b0c7890 */ /* 0x000fe2000fffe0ff */
[----:B------:R-:W-:Y:S01]  /*7980*/  UMOV UR14, UR50 ;  /* 0x00000032000e7c82 */ /* 0x000fe20008000000 */
[----:B------:R-:W-:Y:S01]  /*7990*/  UMOV UR15, UR36 ;  /* 0x00000024000f7c82 */ /* 0x000fe20008000000 */
[----:B------:R-:W-:Y:S02]  /*79a0*/  UIADD3 UR9, UPT, UPT, UR49, 0x50, URZ ;  /* 0x0000005031097890 */ /* 0x000fe4000fffe0ff */
[----:B------:R-:W-:Y:S01]  /*79b0*/  UIADD3 UR8, UPT, UPT, UR43, 0x1a00, URZ ;  /* 0x00001a002b087890 */ /* 0x000fe2000fffe0ff */
[----:B------:R-:W-:Y:S01]  /*79c0*/  UMOV UR10, UR50 ;  /* 0x00000032000a7c82 */ /* 0x000fe20008000000 */
[----:B------:R-:W-:Y:S01]  /*79d0*/  UMOV UR11, UR36 ;  /* 0x00000024000b7c82 */ /* 0x000fe20008000000 */
[----:B--2---:R-:W-:Y:S04]  /*79e0*/  UIADD3 UR4, UP0, UPT, UR6, 0x680, URZ ;  /* 0x0000068006047890 */ /* 0x004fe8000ff1e0ff */
[----:B------:R-:W-:Y:S09]  /*79f0*/  UIADD3.X UR5, UPT, UPT, URZ, UR7, URZ, UP0, !UPT ;  /* 0x00000007ff057290 */ /* 0x000ff200087fe4ff */
[----:B------:R2:W-:Y:S01]  /*7a00*/  UTMASTG.3D [UR12], [UR4] ;  /* 0x0000000c040073b5 */ /* 0x0005e20008010000 */
[----:B------:R2:W-:Y:S01]  /*7a10*/  UTMASTG.3D [UR8], [UR4] ;  /* 0x00000008040073b5 */ /* 0x0005e20008010000 */
[----:B------:R0:W-:Y:S01]  /*7a20*/  UTMACMDFLUSH ;  /* 0x00000000000079b7 */ /* 0x0001e20000000000 */
[----:B--2---:R-:W-:Y:S04]  /*7a30*/  DEPBAR.LE SB0, 0x1 ;  /* 0x000080400000791a */ /* 0x004fe80000000000 */
.L_x_126:
[----:B------:R-:W-:Y:S05]  /*7a40*/  BSYNC.RECONVERGENT B0 ;  /* 0x0000000000007941 */ /* 0x000fea0003800200 */
.L_x_125:
[----:B------:R-:W-:Y:S01]  /*7a50*/  BAR.SYNC.DEFER_BLOCKING 0x1, 0x80 ;  /* 0x0042000000007b1d */ /* 0x000fe20000010000 */
[----:B------:R-:W-:Y:S04]  /*7a60*/  UIADD3 UR4, UPT, UPT, UR46, 0x1, URZ ;  /* 0x000000012e047890 */ /* 0x000fe8000fffe0ff */
[----:B------:R-:W-:Y:S04]  /*7a70*/  UISETP.NE.AND UP0, UPT, UR4, 0x4, UPT ;  /* 0x000000040400788c */ /* 0x000fe8000bf05270 */
[----:B------:R-:W-:Y:S01]  /*7a80*/  USEL UR44, UR4, URZ, UP0 ;  /* 0x000000ff042c7287 */ /* 0x000fe20008000000 */
[----:B------:R2:W-:Y:S01]  /*7a90*/  @P6 SYNCS.ARRIVE.TRANS64.RED.A1T0 RZ, [R0+URZ], RZ ;  /* 0x000000ff00ff69a7 */ /* 0x0005e200081004ff */
[----:B------:R-:W-:Y:S01]  /*7aa0*/  BSSY B1, `(.L_x_127) ;  /* 0x0000013000017945 */ /* 0x000fe20003800000 */
[----:B------:R-:W3:Y:S02]  /*7ab0*/  @P6 SYNCS.PHASECHK.TRANS64.TRYWAIT P0, [R2+URZ+0x40], R3 ;  /* 0x00004003020065a7 */ /* 0x000ee400080011ff */
[----:B---3--:R-:W-:Y:S01]  /*7ac0*/  @P6 SEL R64, RZ, 0x1, !P0 ;  /* 0x00000001ff406807 */ /* 0x008fe20004000000 */
[----:B--2---:R-:W-:Y:S06]  /*7ad0*/  @!P6 BRA `(.L_x_128) ;  /* 0x00000000003ce947 */ /* 0x004fec0003800000 */
[----:B------:R-:W-:Y:S01]  /*7ae0*/  ISETP.NE.AND P1, PT, R65, RZ, PT ;  /* 0x000000ff4100720c */ /* 0x000fe20003f25270 */
[----:B------:R-:W-:Y:S01]  /*7af0*/  BSSY B0, `(.L_x_129) ;  /* 0x0000009000007945 */ /* 0x000fe20003800000 */
[----:B------:R-:W-:Y:S11]  /*7b00*/  ISETP.NE.AND P0, PT, R64, RZ, PT ;  /* 0x000000ff4000720c */ /* 0x000ff60003f05270 */
[----:B------:R-:W-:Y:S05]  /*7b10*/  @P1 IMAD R3, R26, 0x1000, R57 ;  /* 0x000010001a031824 */ /* 0x000fea00078e0239 */
[----:B------:R-:W-:Y:S05]  /*7b20*/  @P1 IADD3 R0, PT, PT, R3, UR43, RZ ;  /* 0x0000002b03001c10 */ /* 0x000fea000fffe0ff */
[----:B------:R-:W-:Y:S01]  /*7b30*/  @P1 IMAD.IADD R0, R66, 0x1, R0 ;  /* 0x0000000142001824 */ /* 0x000fe200078e0200 */
[----:B------:R-:W-:Y:S06]  /*7b40*/  @P0 BRA `(.L_x_130) ;  /* 0x00000000000c0947 */ /* 0x000fec0003800000 */
[----:B------:R-:W-:Y:S04]  /*7b50*/  SHF.L.U32 R4, R60, 0x1f, RZ ;  /* 0x0000001f3c047819 */ /* 0x000fe800000006ff */
[----:B------:R-:W2:Y:S02]  /*7b60*/  SYNCS.PHASECHK.TRANS64.TRYWAIT P0, [R2+URZ+0x40], R4 ;  /* 0x00004004020075a7 */ /* 0x000ea400080011ff */
[----:B--2---:R-:W-:Y:S05]  /*7b70*/  @!P0 BRA `(.L_x_131) ;  /* 0x0000002000048947 */ /* 0x004fea0003800000 */
.L_x_130:
[----:B------:R-:W-:Y:S05]  /*7b80*/  BSYNC B0 ;  /* 0x0000000000007941 */ /* 0x000fea0003800000 */
.L_x_129:
[----:B------:R-:W-:Y:S02]  /*7b90*/  ISETP.NE.AND P0, PT, R65, RZ, PT ;  /* 0x000000ff4100720c */ /* 0x000fe40003f05270 */
[----:B------:R-:W-:Y:S11]  /*7ba0*/  IADD3 R26, PT, PT, R26, 0x1, RZ ;  /* 0x000000011a1a7810 */ /* 0x000ff60007ffe0ff */
[----:B------:R3:W4:Y:S04]  /*7bb0*/  @P0 LDS.128 R28, [R3+UR43+0x200] ;  /* 0x0002002b031c0984 */ /* 0x0007280008000c00 */
[----:B------:R3:W1:Y:S02]  /*7bc0*/  @P0 LDS.128 R36, [R0+0x200] ;  /* 0x0002000000240984 */ /* 0x0006640000000c00 */
.L_x_128:
[----:B------:R-:W-:Y:S05]  /*7bd0*/  BSYNC B1 ;  /* 0x0000000000017941 */ /* 0x000fea0003800000 */
.L_x_127:
[----:B---3--:R-:W-:Y:S05]  /*7be0*/  VIADD R0, R25, 0x20 ;  /* 0x0000002019007836 */ /* 0x008fea0000000000 */
[----:B------:R-:W-:Y:S04]  /*7bf0*/  SHF.R.U32.HI R0, RZ, 0x15, R0 ;  /* 0x00000015ff007819 */ /* 0x000fe80000011600 */
[----:B------:R-:W-:Y:S11]  /*7c00*/  LOP3.LUT P0, RZ, R0, 0x3, R51, 0x48, !PT ;  /* 0x0000000300ff7812 */ /* 0x000ff60007804833 */
[----:B------:R-:W-:Y:S02]  /*7c10*/  @!UPT UIADD3 URZ, UPT, UPT, URZ, URZ, URZ ;  /* 0x000000fffffff290 */ /* 0x000fe4000fffe0ff */
[----:B------:R-:W-:Y:S05]  /*7c20*/  @!P0 BRA `(.L_x_132) ;  /* 0x0000000000408947 */ /* 0x000fea0003800000 */
[----:B------:R-:W3:Y:S01]  /*7c30*/  LDCU.64 UR8, c[0x4][0x70] ;  /* 0x01000e00ff0877ac */ /* 0x000ee20008000a00 */
[----:B------:R-:W-:Y:S01]  /*7c40*/  MOV R3, 0x0 ;  /* 0x0000000000037802 */ /* 0x000fe20000000f00 */
[----:B------:R-:W-:Y:S02]  /*7c50*/  HFMA2 R12, -RZ, RZ, 0, 5.9604644775390625e-08 ;  /* 0x00000001ff0c7431 */ /* 0x000fe400000001ff */
[----:B-1----:R-:W-:Y:S02]  /*7c60*/  IMAD.MOV.U32 R8, RZ, RZ, 0x192 ;  /* 0x00000192ff087424 */ /* 0x002fe400078e00ff */
[----:B------:R-:W-:Y:S01]  /*7c70*/  IMAD.MOV.U32 R13, RZ, RZ, RZ ;  /* 0x000000ffff0d7224 */ /* 0x000fe200078e00ff */
[----:B------:R-:W1:Y:S01]  /*7c80*/  LDCU.64 UR6, c[0x4][0x78] ;  /* 0x01000f00ff0677ac */ /* 0x000e620008000a00 */
[----:B--2---:R-:W2:Y:S01]  /*7c90*/  LDC.64 R2, c[0x4][R3] ;  /* 0x0100000003027b82 */ /* 0x004ea20000000a00 */
[----:B------:R-:W5:Y:S01]  /*7ca0*/  LDCU.64 UR4, c[0x4][0x10] ;  /* 0x01000200ff0477ac */ /* 0x000f620008000a00 */
[----:B---3--:R-:W-:Y:S01]  /*7cb0*/  MOV R5, UR9 ;  /* 0x0000000900057c02 */ /* 0x008fe20008000f00 */
[----:B------:R-:W-:Y:S01]  /*7cc0*/  IMAD.U32 R4, RZ, RZ, UR8 ;  /* 0x00000008ff047e24 */ /* 0x000fe2000f8e00ff */
[----:B-1----:R-:W-:Y:S01]  /*7cd0*/  MOV R7, UR7 ;  /* 0x0000000700077c02 */ /* 0x002fe20008000f00 */
[----:B------:R-:W-:Y:S01]  /*7ce0*/  IMAD.U32 R6, RZ, RZ, UR6 ;  /* 0x00000006ff067e24 */ /* 0x000fe2000f8e00ff */
[----:B-----5:R-:W-:Y:S01]  /*7cf0*/  MOV R11, UR5 ;  /* 0x00000005000b7c02 */ /* 0x020fe20008000f00 */
[----:B------:R-:W-:Y:S02]  /*7d00*/  IMAD.U32 R10, RZ, RZ, UR4 ;  /* 0x00000004ff0a7e24 */ /* 0x000fe4000f8e00ff */
[----:B------:R-:W-:Y:S07]  /*7d10*/  LEPC R20, `(.L_x_132) ;  /* 0x000000001014794e */ /* 0x000fee0000000000 */
[----:B--2-4-:R-:W-:Y:S05]  /*7d20*/  CALL.ABS.NOINC R2 ;  /* 0x0000000002007343 */ /* 0x014fea0003c00000 */
.L_x_132:
[----:B------:R-:W-:Y:S01]  /*7d30*/  ISETP.NE.AND P6, PT, R62, RZ, PT ;  /* 0x000000ff3e00720c */ /* 0x000fe20003fc5270 */
[----:B------:R-:W-:Y:S05]  /*7d40*/  WARPSYNC.ALL ;  /* 0x0000000000007948 */ /* 0x000fea0003800000 */
[----:B------:R-:W-:Y:S01]  /*7d50*/  R2UR UR4, R25 ;  /* 0x00000000190472ca */ /* 0x000fe200000e0000 */
[----:B----4-:R-:W-:Y:S01]  /*7d60*/  HADD2.F32 R3, -RZ, R28.H0_H0 ;  /* 0x2000001cff037230 */ /* 0x010fe20000004100 */
[----:B------:R-:W-:Y:S01]  /*7d70*/  ISETP.NE.AND P0, PT, R61, RZ, PT ;  /* 0x000000ff3d00720c */ /* 0x000fe20003f05270 */
[----:B------:R-:W-:Y:S01]  /*7d80*/  HADD2.F32 R20, -RZ, R30.H0_H0 ;  /* 0x2000001eff147230 */ /* 0x000fe20000004100 */
[----:B------:R-:W-:Y:S09]  /*7d90*/  BSSY.RECONVERGENT B0, `(.L_x_133) ;  /* 0x0000058000007945 */ /* 0x000ff20003800200 */
[----:B-12---:R-:W1:Y:S02]  /*7da0*/  LDTM.x16 R4, tmem[UR4+0x20] ;  /* 0x00002004000479ee */ /* 0x006e640008240000 */
        /* <DEDUP_REMOVED lines=59> */
[----:B------:R-:W-:Y:S02]  /*8160*/  LEA R3, R26, UR43, 0x3 ;  /* 0x0000002b1a037c11 */ /* 0x000fe4000f8e18ff */
        /* <DEDUP_REMOVED lines=8> */
[----:B------:R-:W-:Y:S01]  /*81f0*/  @P6 SHF.L.U32 R2, R60, 0x1f, RZ ;  /* 0x0000001f3c026819 */ /* 0x000fe200000006ff */
        /* <DEDUP_REMOVED lines=17> */
.L_x_134:
[----:B------:R-:W-:Y:S05]  /*8310*/  BSYNC.RECONVERGENT B0 ;  /* 0x0000000000007941 */ /* 0x000fea0003800200 */
.L_x_133:
        /* <DEDUP_REMOVED lines=19> */
.L_x_138:
[----:B------:R-:W-:Y:S05]  /*8450*/  BSYNC B0 ;  /* 0x0000000000007941 */ /* 0x000fea0003800000 */
.L_x_137:
[----:B------:R-:W-:Y:S11]  /*8460*/  ISETP.NE.AND P0, PT, R65, RZ, PT ;  /* 0x000000ff4100720c */ /* 0x000ff60003f05270 */
[----:B------:R-:W-:Y:S02]  /*8470*/  @!UPT UIADD3 URZ, UPT, UPT, URZ, URZ, URZ ;  /* 0x000000fffffff290 */ /* 0x000fe4000fffe0ff */
[----:B------:R3:W4:Y:S04]  /*8480*/  @P0 LDS.128 R28, [R26+UR43+0x200] ;  /* 0x0002002b1a1c0984 */ /* 0x0007280008000c00 */
[----:B------:R3:W1:Y:S02]  /*8490*/  @P0 LDS.128 R36, [R66+0x200] ;  /* 0x0002000042240984 */ /* 0x0006640000000c00 */
.L_x_136:
[----:B------:R-:W-:Y:S05]  /*84a0*/  BSYNC B1 ;  /* 0x0000000000017941 */ /* 0x000fea0003800000 */
.L_x_135:
[----:B--2---:R-:W-:Y:S05]  /*84b0*/  VIADD R0, R25, 0x30 ;  /* 0x0000003019007836 */ /* 0x004fea0000000000 */
[----:B------:R-:W-:Y:S04]  /*84c0*/  SHF.R.U32.HI R0, RZ, 0x15, R0 ;  /* 0x00000015ff007819 */ /* 0x000fe80000011600 */
[----:B------:R-:W-:Y:S11]  /*84d0*/  LOP3.LUT P0, RZ, R0, 0x3, R51, 0x48, !PT ;  /* 0x0000000300ff7812 */ /* 0x000ff60007804833 */
[----:B------:R-:W-:Y:S02]  /*84e0*/  @!UPT UIADD3 URZ, UPT, UPT, URZ, URZ, URZ ;  /* 0x000000fffffff290 */ /* 0x000fe4000fffe0ff */
[----:B------:R-:W-:Y:S05]  /*84f0*/  @!P0 BRA `(.L_x_140) ;  /* 0x0000000000408947 */ /* 0x000fea0003800000 */
[----:B------:R-:W2:Y:S01]  /*8500*/  LDCU.64 UR8, c[0x4][0x70] ;  /* 0x01000e00ff0877ac */ /* 0x000ea20008000a00 */
[----:B------:R-:W-:Y:S01]  /*8510*/  MOV R3, 0x0 ;  /* 0x0000000000037802 */ /* 0x000fe20000000f00 */
        /* <DEDUP_REMOVED lines=14> */
.L_x_140:
[----:B------:R-:W-:Y:S01]  /*8600*/  ISETP.NE.AND P0, PT, R61, RZ, PT ;  /* 0x000000ff3d00720c */ /* 0x000fe20003f05270 */
[----:B------:R-:W-:Y:S05]  /*8610*/  WARPSYNC.ALL ;  /* 0x0000000000007948 */ /* 0x000fea0003800000 */
[----:B------:R-:W-:Y:S01]  /*8620*/  R2UR UR4, R25 ;  /* 0x00000000190472ca */ /* 0x000fe200000e0000 */
[--C-:B----4-:R-:W-:Y:S01]  /*8630*/  HADD2.F32 R20, -RZ, R28.reuse.H0_H0 ;  /* 0x2000001cff147230 */ /* 0x110fe20000004100 */
[----:B------:R-:W-:Y:S01]  /*8640*/  IADD3 R54, PT, PT, R54, 0xd0, RZ ;  /* 0x000000d036367810 */ /* 0x000fe20007ffe0ff */
[----:B------:R-:W-:Y:S01]  /*8650*/  HADD2.F32 R21, -RZ, R28.H1_H1 ;  /* 0x3000001cff157230 */ /* 0x000fe20000004100 */
[----:B------:R-:W-:Y:S01]  /*8660*/  BSSY.RECONVERGENT B0, `(.L_x_141) ;  /* 0x0000054000007945 */ /* 0x000fe20003800200 */
[--C-:B------:R-:W-:Y:S01]  /*8670*/  HADD2.F32 R25, -RZ, R29.reuse.H0_H0 ;  /* 0x2000001dff197230 */ /* 0x100fe20000004100 */
[----:B------:R-:W-:Y:S01]  /*8680*/  LOP3.LUT R54, R54, 0xfefffff8, RZ, 0xc0, !PT ;  /* 0xfefffff836367812 */ /* 0x000fe200078ec0ff */
[----:B---3--:R-:W-:Y:S02]  /*8690*/  HADD2.F32 R26, -RZ, R29.H1_H1 ;  /* 0x3000001dff1a7230 */ /* 0x008fe40000004100 */
[--C-:B------:R-:W-:Y:S02]  /*86a0*/  HADD2.F32 R28, -RZ, R30.reuse.H0_H0 ;  /* 0x2000001eff1c7230 */ /* 0x100fe40000004100 */
[----:B------:R-:W-:Y:S02]  /*86b0*/  HADD2.F32 R29, -RZ, R30.H1_H1 ;  /* 0x3000001eff1d7230 */ /* 0x000fe40000004100 */
[----:B-1----:R-:W1:Y:S01]  /*86c0*/  LDTM.x16 R4, tmem[UR4+0x30] ;  /* 0x00003004000479ee */ /* 0x002e620008240000 */
[----:B------:R-:W-:Y:S01]  /*86d0*/  NOP ;  /* 0x0000000000007918 */ /* 0x000fe20000000000 */
[----:B-1----:R1:W-:Y:S01]  /*86e0*/  SYNCS.ARRIVE.TRANS64.RED.A1T0 RZ, [R54+URZ], RZ ;  /* 0x000000ff36ff79a7 */ /* 0x0023e200081004ff */
[--C-:B------:R-:W-:Y:S02]  /*86f0*/  HADD2.F32 R30, -RZ, R31.reuse.H0_H0 ;  /* 0x2000001fff1e7230 */ /* 0x100fe40000004100 */
[----:B------:R-:W-:Y:S02]  /*8700*/  HADD2.F32 R31, -RZ, R31.H1_H1 ;  /* 0x3000001fff1f7230 */ /* 0x000fe40000004100 */
        /* <DEDUP_REMOVED lines=8> */
[C---:B------:R-:W-:Y:S01]  /*8790*/  FMUL R4, R24.reuse, R4 ;  /* 0x0000000418047220 */ /* 0x040fe20000400000 */
[C---:B------:R-:W-:Y:S01]  /*87a0*/  FMUL R5, R24.reuse, R5 ;  /* 0x0000000518057220 */ /* 0x040fe20000400000 */
[C---:B------:R-:W-:Y:S01]  /*87b0*/  FMUL R6, R24.reuse, R6 ;  /* 0x0000000618067220 */ /* 0x040fe20000400000 */
[C---:B------:R-:W-:Y:S01]  /*87c0*/  FMUL R7, R24.reuse, R7 ;  /* 0x0000000718077220 */ /* 0x040fe20000400000 */
[C---:B------:R-:W-:Y:S01]  /*87d0*/  FFMA R4, R27.reuse, R20, R4 ;  /* 0x000000141b047223 */ /* 0x040fe20000000004 */
        /* <DEDUP_REMOVED lines=15> */
[C---:B------:R-:W-:Y:S01]  /*88d0*/  FMUL R12, R24.reuse, R16 ;  /* 0x00000010180c7220 */ /* 0x040fe20000400000 */
[C---:B------:R-:W-:Y:S01]  /*88e0*/  FFMA R0, R27.reuse, R32, R0 ;  /* 0x000000201b007223 */ /* 0x040fe20000000000 */
[C---:B------:R-:W-:Y:S01]  /*88f0*/  FMUL R13, R24.reuse, R17 ;  /* 0x00000011180d7220 */ /* 0x040fe20000400000 */
[----:B------:R-:W-:Y:S01]  /*8900*/  FFMA R2, R27, R33, R2 ;  /* 0x000000211b027223 */ /* 0x000fe20000000002 */
[----:B------:R-:W-:Y:S01]  /*8910*/  F2FP.F16.F32.PACK_AB R4, R5, R4 ;  /* 0x000000040504723e */ /* 0x000fe200000000ff */
[C---:B------:R-:W-:Y:S01]  /*8920*/  FMUL R14, R24.reuse, R18 ;  /* 0x00000012180e7220 */ /* 0x040fe20000400000 */
[----:B------:R-:W-:Y:S01]  /*8930*/  FFMA R3, R27, R34, R3 ;  /* 0x000000221b037223 */ /* 0x000fe20000000003 */
[----:B------:R-:W-:Y:S01]  /*8940*/  F2FP.F16.F32.PACK_AB R5, R7, R6 ;  /* 0x000000060705723e */ /* 0x000fe200000000ff */
[----:B------:R-:W-:Y:S01]  /*8950*/  FFMA R15, R27, R35, R15 ;  /* 0x000000231b0f7223 */ /* 0x000fe2000000000f */
[----:B------:R-:W-:Y:S01]  /*8960*/  FMUL R19, R24, R19 ;  /* 0x0000001318137220 */ /* 0x000fe20000400000 */
[----:B------:R-:W-:Y:S01]  /*8970*/  F2FP.F16.F32.PACK_AB R6, R9, R8 ;  /* 0x000000080906723e */ /* 0x000fe200000000ff */
[----:B------:R-:W-:Y:S01]  /*8980*/  FFMA R12, R27, R36, R12 ;  /* 0x000000241b0c7223 */ /* 0x000fe2000000000c */
[----:B------:R-:W-:Y:S01]  /*8990*/  F2FP.F16.F32.PACK_AB R7, R11, R10 ;  /* 0x0000000a0b07723e */ /* 0x000fe200000000ff */
[C---:B------:R-:W-:Y:S01]  /*89a0*/  FFMA R13, R27.reuse, R37, R13 ;  /* 0x000000251b0d7223 */ /* 0x040fe2000000000d */
[C---:B------:R-:W-:Y:S01]  /*89b0*/  FFMA R14, R27.reuse, R38, R14 ;  /* 0x000000261b0e7223 */ /* 0x040fe2000000000e */
[----:B------:R-:W-:Y:S01]  /*89c0*/  FFMA R19, R27, R39, R19 ;  /* 0x000000271b137223 */ /* 0x000fe20000000013 */
[----:B------:R-:W-:Y:S01]  /*89d0*/  F2FP.F16.F32.PACK_AB R16, R2, R0 ;  /* 0x000000000210723e */ /* 0x000fe200000000ff */
[----:B------:R1:W-:Y:S01]  /*89e0*/  STS.128 [R57+UR43+0x3200], R4 ;  /* 0x0032000439007988 */ /* 0x0003e20008000c2b */
        /* <DEDUP_REMOVED lines=27> */
.L_x_142:
[----:B------:R-:W-:Y:S05]  /*8ba0*/  BSYNC.RECONVERGENT B0 ;  /* 0x0000000000007941 */ /* 0x000fea0003800200 */
.L_x_141:
[----:B------:R-:W-:Y:S01]  /*8bb0*/  BAR.SYNC.DEFER_BLOCKING 0x1, 0x80 ;  /* 0x0042000000007b1d */ /* 0x000fe20000010000 */
[----:B------:R-:W-:Y:S01]  /*8bc0*/  UISETP.NE.AND UP0, UPT, UR52, -0x4, UPT ;  /* 0xfffffffc3400788c */ /* 0x000fe2000bf05270 */
[----:B------:R-:W-:Y:S08]  /*8bd0*/  IADD3 R22, PT, PT, R22, 0x1, RZ ;  /* 0x0000000116167810 */ /* 0x000ff00007ffe0ff */
[----:B------:R-:W-:Y:S05]  /*8be0*/  BRA.U !UP0, `(.L_x_143) ;  /* 0x0000000108287547 */ /* 0x000fea000b800000 */
[----:B------:R-:W-:Y:S01]  /*8bf0*/  ISETP.NE.AND P0, PT, R62, RZ, PT ;  /* 0x000000ff3e00720c */ /* 0x000fe20003f05270 */
[----:B------:R-:W-:Y:S01]  /*8c00*/  IMAD.U32 R2, RZ, RZ, UR46 ;  /* 0x0000002eff027e24 */ /* 0x000fe2000f8e00ff */
[----:B------:R-:W-:Y:S01]  /*8c10*/  UIADD3 UR4, UPT, UPT, UR46, 0x1, URZ ;  /* 0x000000012e047890 */ /* 0x000fe2000fffe0ff */
[----:B------:R-:W-:Y:S03]  /*8c20*/  IMAD.U32 R0, RZ, RZ, UR47 ;  /* 0x0000002fff007e24 */ /* 0x000fe6000f8e00ff */
[----:B------:R-:W-:Y:S04]  /*8c30*/  UISETP.NE.AND UP0, UPT, UR4, 0x4, UPT ;  /* 0x000000040400788c */ /* 0x000fe8000bf05270 */
[----:B------:R-:W-:Y:S03]  /*8c40*/  USEL UR46, UR4, URZ, UP0 ;  /* 0x000000ff042e7287 */ /* 0x000fe60008000000 */
[----:B------:R-:W-:Y:S05]  /*8c50*/  @P0 LEA R2, R2, UR43, 0x3 ;  /* 0x0000002b02020c11 */ /* 0x000fea000f8e18ff */
[----:B------:R-:W-:Y:S05]  /*8c60*/  @P0 VIADD R2, R2, 0x60 ;  /* 0x0000006002020836 */ /* 0x000fea0000000000 */
[----:B------:R-:W-:Y:S04]  /*8c70*/  @P0 PRMT R0, R0, 0x654, R2 ;  /* 0x0000065400000816 */ /* 0x000fe80000000002 */
[----:B------:R2:W-:Y:S03]  /*8c80*/  @P0 SYNCS.ARRIVE.TRANS64.RED.A1T0 RZ, [R0+URZ], RZ ;  /* 0x000000ff00ff09a7 */ /* 0x0005e600081004ff */
.L_x_143:
[----:B------:R-:W-:Y:S01]  /*8c90*/  R2UR UR4, R52 ;  /* 0x00000000340472ca */ /* 0x000fe200000e0000 */
[----:B------:R-:W-:Y:S01]  /*8ca0*/  UISETP.NE.AND UP0, UPT, UR62, URZ, UPT ;  /* 0x000000ff3e00728c */ /* 0x000fe2000bf05270 */
[----:B------:R-:W-:Y:S01]  /*8cb0*/  ISETP.NE.AND P0, PT, R56, 0x2, PT ;  /* 0x000000023800780c */ /* 0x000fe20003f05270 */
[----:B------:R-:W-:Y:S01]  /*8cc0*/  UIADD3 UR28, UPT, UPT, UR38, UR63, URZ ;  /* 0x0000003f261c7290 */ /* 0x000fe2000fffe0ff */
[----:B------:R-:W-:Y:S01]  /*8cd0*/  ISETP.NE.AND P1, PT, R22, 0x4, PT ;  /* 0x000000041600780c */ /* 0x000fe20003f25270 */
[----:B------:R-:W-:Y:S01]  /*8ce0*/  UIADD3 UR52, UPT, UPT, UR52, 0x4, URZ ;  /* 0x0000000434347890 */ /* 0x000fe2000fffe0ff */
[----:B------:R-:W-:Y:S01]  /*8cf0*/  SEL R2, RZ, 0x1, P0 ;  /* 0x00000001ff027807 */ /* 0x000fe20000000000 */
[----:B------:R-:W-:Y:S01]  /*8d00*/  UMOV UR36, UR61 ;  /* 0x0000003d00247c82 */ /* 0x000fe20008000000 */
[----:B--2---:R-:W-:Y:S02]  /*8d10*/  SEL R0, RZ, 0x1, P1 ;  /* 0x00000001ff007807 */ /* 0x004fe40000800000 */
[----:B------:R-:W-:Y:S02]  /*8d20*/  LOP3.LUT R58, R58, R2, RZ, 0x3c, !PT ;  /* 0x000000023a3a7212 */ /* 0x000fe400078e3cff */
[----:B------:R-:W-:Y:S01]  /*8d30*/  LOP3.LUT R59, R59, R0, RZ, 0x3c, !PT ;  /* 0x000000003b3b7212 */ /* 0x000fe200078e3cff */
[----:B------:R-:W-:Y:S01]  /*8d40*/  UIADD3 UR20, UPT, UPT, UR37, UR4, URZ ;  /* 0x0000000425147290 */ /* 0x000fe2000fffe0ff */
[----:B------:R-:W-:Y:S02]  /*8d50*/  SEL R56, R56, RZ, P0 ;  /* 0x000000ff38387207 */ /* 0x000fe40000000000 */
[----:B------:R-:W-:Y:S01]  /*8d60*/  SEL R22, R22, RZ, P1 ;  /* 0x000000ff16167207 */ /* 0x000fe20000800000 */
[----:B------:R-:W-:Y:S08]  /*8d70*/  BRA.U UP0, `(.L_x_144) ;  /* 0xffffffcd00787547 */ /* 0x000ff0000b83ffff */
[----:B------:R-:W2:Y:S01]  /*8d80*/  LDCU.64 UR4, c[0x0][0x888] ;  /* 0x00011100ff0477ac */ /* 0x000ea20008000a00 */
[----:B------:R-:W3:Y:S01]  /*8d90*/  LDCU.64 UR6, c[0x0][0x890] ;  /* 0x00011200ff0677ac */ /* 0x000ee20008000a00 */
[----:B--2---:R-:W-:Y:S02]  /*8da0*/  ISETP.NE.U32.AND P2, PT, RZ, UR4, PT ;  /* 0x00000004ff007c0c */ /* 0x004fe4000bf45070 */
[----:B---3--:R-:W-:Y:S02]  /*8db0*/  ISETP.NE.U32.AND P1, PT, RZ, UR6, PT ;  /* 0x00000006ff007c0c */ /* 0x008fe4000bf25070 */
[----:B------:R-:W-:Y:S02]  /*8dc0*/  ISETP.NE.AND.EX P2, PT, RZ, UR5, PT, P2 ;  /* 0x00000005ff007c0c */ /* 0x000fe4000bf45320 */
[----:B------:R-:W-:-:S13]  /*8dd0*/  ISETP.NE.AND.EX P0, PT, RZ, UR7, PT, P1 ;  /* 0x00000007ff007c0c */ /* 0x000fda000bf05310 */
[----:B------:R-:W-:Y:S05]  /*8de0*/  @P2 BRA P0, `(.L_x_145) ;  /* 0x00000000003c2947 */ /* 0x000fea0000000000 */
[----:B------:R-:W-:-:S13]  /*8df0*/  ISETP.NE.AND.EX P1, PT, RZ, UR7, PT, P1 ;  /* 0x00000007ff007c0c */ /* 0x000fda000bf25310 */
[----:B------:R-:W-:Y:S05]  /*8e00*/  @P1 BRA `(.L_x_146) ;  /* 0x00000000000c1947 */ /* 0x000fea0003800000 */
[----:B------:R-:W-:-:S13]  /*8e10*/  FSETP.NEU.AND P0, PT, R27, RZ, PT ;  /* 0x000000ff1b00720b */ /* 0x000fda0003f0d000 */
[----:B------:R-:W-:Y:S05]  /*8e20*/  @!P0 EXIT ;  /* 0x000000000000894d */ /* 0x000fea0003800000 */
[----:B------:R-:W-:Y:S05]  /*8e30*/  BRA `(.L_x_145) ;  /* 0x0000000000287947 */ /* 0x000fea0003800000 */
.L_x_146:
[----:B------:R-:W-:Y:S01]  /*8e40*/  ISETP.NE.AND P0, PT, R55, RZ, PT ;  /* 0x000000ff3700720c */ /* 0x000fe20003f05270 */
[----:B------:R-:W-:-:S12]  /*8e50*/  BSSY.RECONVERGENT B0, `(.L_x_145) ;  /* 0x0000008000007945 */ /* 0x000fd80003800200 */
[----:B------:R-:W-:Y:S05]  /*8e60*/  @P0 BRA `(.L_x_147) ;  /* 0x0000000000100947 */ /* 0x000fea0003800000 */
[----:B------:R-:W-:-:S04]  /*8e70*/  ISETP.NE.U32.AND P0, PT, RZ, UR4, PT ;  /* 0x00000004ff007c0c */ /* 0x000fc8000bf05070 */
[----:B------:R-:W-:-:S13]  /*8e80*/  ISETP.NE.AND.EX P0, PT, RZ, UR5, PT, P0 ;  /* 0x00000005ff007c0c */ /* 0x000fda000bf05300 */
[----:B------:R-:W-:Y:S05]  /*8e90*/  @!P0 EXIT ;  /* 0x000000000000894d */ /* 0x000fea0003800000 */
[----:B------:R-:W-:Y:S05]  /*8ea0*/  BRA `(.L_x_148) ;  /* 0x0000000000087947 */ /* 0x000fea0003800000 */
.L_x_147:
[----:B------:R-:W-:-:S13]  /*8eb0*/  FSETP.NEU.AND P0, PT, R27, RZ, PT ;  /* 0x000000ff1b00720b */ /* 0x000fda0003f0d000 */
[----:B------:R-:W-:Y:S05]  /*8ec0*/  @!P0 EXIT ;  /* 0x000000000000894d */ /* 0x000fea0003800000 */
.L_x_148:
[----:B------:R-:W-:Y:S05]  /*8ed0*/  BSYNC.RECONVERGENT B0 ;  /* 0x0000000000007941 */ /* 0x000fea0003800200 */
.L_x_145:
[----:B------:R-:W-:Y:S01]  /*8ee0*/  ULEA UR6, UR46, UR43, 0x3 ;  /* 0x0000002b2e067291 */ /* 0x000fe2000f8e18ff */
[----:B------:R-:W-:-:S04]  /*8ef0*/  DEPBAR.LE SB0, 0x0 ;  /* 0x000080000000791a */ /* 0x000fc80000000000 */
[----:B------:R-:W-:-:S04]  /*8f00*/  UIADD3 UR6, UPT, UPT, UR6, 0x60, URZ ;  /* 0x0000006006067890 */ /* 0x000fc8000fffe0ff */
[----:B------:R-:W-:-:S09]  /*8f10*/  UPRMT UR6, UR47, 0x654, UR6 ;  /* 0x000006542f067896 */ /* 0x000fd20008000006 */
[----:B------:R-:W-:Y:S01]  /*8f20*/  SYNCS.ARRIVE.TRANS64.RED.A1T0 RZ, [UR6], RZ ;  /* 0x000000ffffff79a7 */ /* 0x000fe20008100406 */
[----:B------:R-:W-:Y:S05]  /*8f30*/  EXIT ;  /* 0x000000000000794d */ /* 0x000fea0003800000 */
.L_x_24:
[----:B--2---:R2:W3:Y:S02]  /*8f40*/  SYNCS.PHASECHK.TRANS64.TRYWAIT P0, [R0+URZ+0x100], R2 ;  /* 0x00010002000075a7 */ /* 0x0044e400080011ff */
[----:B---3--:R-:W-:Y:S05]  /*8f50*/  @!P0 NANOSLEEP.SYNCS 0x989680 ;  /* 0x009896800000895d */ /* 0x008fea0003900000 */
[----:B------:R-:W3:Y:S02]  /*8f60*/  @!P0 SYNCS.PHASECHK.TRANS64 P0, [R0+URZ+0x100], R2 ;  /* 0x00010002000085a7 */ /* 0x000ee400080010ff */
[----:B---3--:R-:W-:Y:S05]  /*8f70*/  @!P0 BRA `(.L_x_24) ;  /* 0xfffffffc00f08947 */ /* 0x008fea000383ffff */
[----:B------:R-:W-:Y:S05]  /*8f80*/  BRA `(.L_x_149) ;  /* 0xffffff8800fc7947 */ /* 0x000fea000383ffff */
.L_x_27:
[----:B-1----:R-:W-:-:S07]  /*8f90*/  MOV R0, UR33 ;  /* 0x0000002100007c02 */ /* 0x002fce0008000f00 */
.L_x_150:
[----:B-1----:R1:W2:Y:S02]  /*8fa0*/  SYNCS.PHASECHK.TRANS64.TRYWAIT P0, [R0+URZ+0x20], R3 ;  /* 0x00002003000075a7 */ /* 0x0022a400080011ff */
[----:B--2---:R-:W-:Y:S05]  /*8fb0*/  @!P0 NANOSLEEP.SYNCS 0x989680 ;  /* 0x009896800000895d */ /* 0x004fea0003900000 */
[----:B------:R-:W2:Y:S02]  /*8fc0*/  @!P0 SYNCS.PHASECHK.TRANS64 P0, [R0+URZ+0x20], R3 ;  /* 0x00002003000085a7 */ /* 0x000ea400080010ff */
[----:B--2---:R-:W-:Y:S05]  /*8fd0*/  @!P0 BRA `(.L_x_150) ;  /* 0xfffffffc00f08947 */ /* 0x004fea000383ffff */
[----:B------:R-:W-:Y:S05]  /*8fe0*/  BRA `(.L_x_26) ;  /* 0xffffff8c00587947 */ /* 0x000fea000383ffff */
.L_x_34:
[----:B-1----:R-:W-:-:S07]  /*8ff0*/  MOV R0, UR17 ;  /* 0x0000001100007c02 */ /* 0x002fce0008000f00 */
.L_x_151:
[----:B-1----:R1:W2:Y:S02]  /*9000*/  SYNCS.PHASECHK.TRANS64.TRYWAIT P0, [R0+URZ+0x20], R3 ;  /* 0x00002003000075a7 */ /* 0x0022a400080011ff */
[----:B--2---:R-:W-:Y:S05]  /*9010*/  @!P0 NANOSLEEP.SYNCS 0x989680 ;  /* 0x009896800000895d */ /* 0x004fea0003900000 */
[----:B------:R-:W2:Y:S02]  /*9020*/  @!P0 SYNCS.PHASECHK.TRANS64 P0, [R0+URZ+0x20], R3 ;  /* 0x00002003000085a7 */ /* 0x000ea400080010ff */
[----:B--2---:R-:W-:Y:S05]  /*9030*/  @!P0 BRA `(.L_x_151) ;  /* 0xfffffffc00f08947 */ /* 0x004fea000383ffff */
[----:B------:R-:W-:Y:S05]  /*9040*/  BRA `(.L_x_33) ;  /* 0xffffff9000287947 */ /* 0x000fea000383ffff */
.L_x_39:
[----:B-1----:R1:W2:Y:S02]  /*9050*/  SYNCS.PHASECHK.TRANS64.TRYWAIT P0, [R3+URZ+0x90], R0 ;  /* 0x00009000030075a7 */ /* 0x0022a400080011ff */
[----:B--2---:R-:W-:Y:S05]  /*9060*/  @!P0 NANOSLEEP.SYNCS 0x989680 ;  /* 0x009896800000895d */ /* 0x004fea0003900000 */
[----:B------:R-:W2:Y:S02]  /*9070*/  @!P0 SYNCS.PHASECHK.TRANS64 P0, [R3+URZ+0x90], R0 ;  /* 0x00009000030085a7 */ /* 0x000ea400080010ff */
[----:B--2---:R-:W-:Y:S05]  /*9080*/  @!P0 BRA `(.L_x_39) ;  /* 0xfffffffc00f08947 */ /* 0x004fea000383ffff */
[----:B------:R-:W-:Y:S05]  /*9090*/  BRA `(.L_x_152) ;  /* 0xffffff9000e07947 */ /* 0x000fea000383ffff */
.L_x_43:
[----:B------:R-:W-:-:S07]  /*90a0*/  MOV R0, UR4 ;  /* 0x0000000400007c02 */ /* 0x000fce0008000f00 */
.L_x_153:
[----:B-1----:R1:W2:Y:S02]  /*90b0*/  SYNCS.PHASECHK.TRANS64.TRYWAIT P0, [R0+URZ], R2 ;  /* 0x00000002000075a7 */ /* 0x0022a400080011ff */
[----:B--2---:R-:W-:Y:S05]  /*90c0*/  @!P0 NANOSLEEP.SYNCS 0x989680 ;  /* 0x009896800000895d */ /* 0x004fea0003900000 */
[----:B------:R-:W2:Y:S02]  /*90d0*/  @!P0 SYNCS.PHASECHK.TRANS64 P0, [R0+URZ], R2 ;  /* 0x00000002000085a7 */ /* 0x000ea400080010ff */
[----:B--2---:R-:W-:Y:S05]  /*90e0*/  @!P0 BRA `(.L_x_153) ;  /* 0xfffffffc00f08947 */ /* 0x004fea000383ffff */
[----:B------:R-:W-:Y:S05]  /*90f0*/  BRA `(.L_x_154) ;  /* 0xffffff9800887947 */ /* 0x000fea000383ffff */
.L_x_44:
[----:B------:R-:W-:-:S07]  /*9100*/  MOV R0, UR5 ;  /* 0x0000000500007c02 */ /* 0x000fce0008000f00 */
.L_x_155:
[----:B-1----:R1:W2:Y:S02]  /*9110*/  SYNCS.PHASECHK.TRANS64.TRYWAIT P0, [R0+URZ], R3 ;  /* 0x00000003000075a7 */ /* 0x0022a400080011ff */
[----:B--2---:R-:W-:Y:S05]  /*9120*/  @!P0 NANOSLEEP.SYNCS 0x989680 ;  /* 0x009896800000895d */ /* 0x004fea0003900000 */
[----:B------:R-:W2:Y:S02]  /*9130*/  @!P0 SYNCS.PHASECHK.TRANS64 P0, [R0+URZ], R3 ;  /* 0x00000003000085a7 */ /* 0x000ea400080010ff */
[----:B--2---:R-:W-:Y:S05]  /*9140*/  @!P0 BRA `(.L_x_155) ;  /* 0xfffffffc00f08947 */ /* 0x004fea000383ffff */
[----:B------:R-:W-:Y:S05]  /*9150*/  BRA `(.L_x_156) ;  /* 0xffffff9800947947 */ /* 0x000fea000383ffff */
.L_x_45:
[----:B------:R-:W-:-:S07]  /*9160*/  MOV R0, UR5 ;  /* 0x0000000500007c02 */ /* 0x000fce0008000f00 */
.L_x_157:
[----:B-1----:R1:W2:Y:S02]  /*9170*/  SYNCS.PHASECHK.TRANS64.TRYWAIT P0, [R0+URZ], R3 ;  /* 0x00000003000075a7 */ /* 0x0022a400080011ff */
[----:B--2---:R-:W-:Y:S05]  /*9180*/  @!P0 NANOSLEEP.SYNCS 0x989680 ;  /* 0x009896800000895d */ /* 0x004fea0003900000 */
[----:B------:R-:W2:Y:S02]  /*9190*/  @!P0 SYNCS.PHASECHK.TRANS64 P0, [R0+URZ], R3 ;  /* 0x00000003000085a7 */ /* 0x000ea400080010ff */
[----:B--2---:R-:W-:Y:S05]  /*91a0*/  @!P0 BRA `(.L_x_157) ;  /* 0xfffffffc00f08947 */ /* 0x004fea000383ffff */
[----:B------:R-:W-:Y:S05]  /*91b0*/  BRA `(.L_x_158) ;  /* 0xffffff9800a07947 */ /* 0x000fea000383ffff */
.L_x_48:
[----:B--2---:R2:W3:Y:S02]  /*91c0*/  SYNCS.PHASECHK.TRANS64.TRYWAIT P0, [R2+URZ+0xf0], R4 ;  /* 0x0000f004020075a7 */ /* 0x0044e400080011ff */
[----:B---3--:R-:W-:Y:S05]  /*91d0*/  @!P0 NANOSLEEP.SYNCS 0x989680 ;  /* 0x009896800000895d */ /* 0x008fea0003900000 */
[----:B------:R-:W3:Y:S02]  /*91e0*/  @!P0 SYNCS.PHASECHK.TRANS64 P0, [R2+URZ+0xf0], R4 ;  /* 0x0000f004020085a7 */ /* 0x000ee400080010ff */
[----:B---3--:R-:W-:Y:S05]  /*91f0*/  @!P0 BRA `(.L_x_48) ;  /* 0xfffffffc00f08947 */ /* 0x008fea000383ffff */
[----:B------:R-:W-:Y:S05]  /*9200*/  BRA `(.L_x_159) ;  /* 0xffffff9800fc7947 */ /* 0x000fea000383ffff */
.L_x_49:
[----:B------:R-:W-:-:S07]  /*9210*/  MOV R2, UR4 ;  /* 0x0000000400027c02 */ /* 0x000fce0008000f00 */
.L_x_160:
[----:B--2---:R2:W3:Y:S02]  /*9220*/  SYNCS.PHASECHK.TRANS64.TRYWAIT P0, [R2+URZ+0xa0], R5 ;  /* 0x0000a005020075a7 */ /* 0x0044e400080011ff */
[----:B---3--:R-:W-:Y:S05]  /*9230*/  @!P0 NANOSLEEP.SYNCS 0x989680 ;  /* 0x009896800000895d */ /* 0x008fea0003900000 */
[----:B------:R-:W3:Y:S02]  /*9240*/  @!P0 SYNCS.PHASECHK.TRANS64 P0, [R2+URZ+0xa0], R5 ;  /* 0x0000a005020085a7 */ /* 0x000ee400080010ff */
[----:B---3--:R-:W-:Y:S05]  /*9250*/  @!P0 BRA `(.L_x_160) ;  /* 0xfffffffc00f08947 */ /* 0x008fea000383ffff */
[----:B------:R-:W-:Y:S05]  /*9260*/  BRA `(.L_x_161) ;  /* 0xffffff9c000c7947 */ /* 0x000fea000383ffff */
.L_x_50:
[----:B--2---:R2:W3:Y:S02]  /*9270*/  SYNCS.PHASECHK.TRANS64.TRYWAIT P1, [R2+URZ+0x90], R4 ;  /* 0x00009004020075a7 */ /* 0x0044e400080211ff */
[----:B---3--:R-:W-:Y:S05]  /*9280*/  @!P1 NANOSLEEP.SYNCS 0x989680 ;  /* 0x009896800000995d */ /* 0x008fea0003900000 */
[----:B------:R-:W3:Y:S02]  /*9290*/  @!P1 SYNCS.PHASECHK.TRANS64 P1, [R2+URZ+0x90], R4 ;  /* 0x00009004020095a7 */ /* 0x000ee400080210ff */
[----:B---3--:R-:W-:Y:S05]  /*92a0*/  @!P1 BRA `(.L_x_50) ;  /* 0xfffffffc00f09947 */ /* 0x008fea000383ffff */
[----:B------:R-:W-:Y:S05]  /*92b0*/  BRA `(.L_x_162) ;  /* 0xffffff9c003c7947 */ /* 0x000fea000383ffff */
.L_x_53:
[----:B------:R-:W-:-:S07]  /*92c0*/  MOV R0, UR4 ;  /* 0x0000000400007c02 */ /* 0x000fce0008000f00 */
.L_x_163:
[----:B--2---:R2:W3:Y:S02]  /*92d0*/  SYNCS.PHASECHK.TRANS64.TRYWAIT P0, [R0+URZ+0xa0], R2 ;  /* 0x0000a002000075a7 */ /* 0x0044e400080011ff */
[----:B---3--:R-:W-:Y:S05]  /*92e0*/  @!P0 NANOSLEEP.SYNCS 0x989680 ;  /* 0x009896800000895d */ /* 0x008fea0003900000 */
[----:B------:R-:W3:Y:S02]  /*92f0*/  @!P0 SYNCS.PHASECHK.TRANS64 P0, [R0+URZ+0xa0], R2 ;  /* 0x0000a002000085a7 */ /* 0x000ee400080010ff */
[----:B---3--:R-:W-:Y:S05]  /*9300*/  @!P0 BRA `(.L_x_163) ;  /* 0xfffffffc00f08947 */ /* 0x008fea000383ffff */
[----:B------:R-:W-:Y:S05]  /*9310*/  BRA `(.L_x_52) ;  /* 0xffffff9c00907947 */ /* 0x000fea000383ffff */
.L_x_62:
[----:B--2---:R-:W-:-:S04]  /*9320*/  MOV R5, UR5 ;  /* 0x0000000500057c02 */ /* 0x004fc80008000f00 */
[----:B------:R2:W3:Y:S03]  /*9330*/  SYNCS.PHASECHK.TRANS64.TRYWAIT P0, [R5+URZ+0x8], R6 ;  /* 0x00000806050075a7 */ /* 0x0004e600080011ff */
[----:B---3--:R-:W-:Y:S05]  /*9340*/  @!P0 NANOSLEEP.SYNCS 0x989680 ;  /* 0x009896800000895d */ /* 0x008fea0003900000 */
[----:B------:R-:W3:Y:S02]  /*9350*/  @!P0 SYNCS.PHASECHK.TRANS64 P0, [R5+URZ+0x8], R6 ;  /* 0x00000806050085a7 */ /* 0x000ee400080010ff */
[----:B---3--:R-:W-:Y:S05]  /*9360*/  @!P0 BRA `(.L_x_62) ;  /* 0xfffffffc00ec8947 */ /* 0x008fea000383ffff */
[----:B------:R-:W-:Y:S05]  /*9370*/  BRA `(.L_x_61) ;  /* 0xffffffa000447947 */ /* 0x000fea000383ffff */
.L_x_64:
[----:B------:R-:W-:Y:S01]  /*9380*/  BSSY B0, `(.L_x_164) ;  /* 0x0000006000007945 */ /* 0x000fe20003800000 */
[----:B------:R-:W-:-:S07]  /*9390*/  MOV R15, 0xffffffff ;  /* 0xffffffff000f7802 */ /* 0x000fce0000000f00 */
[----:B-12--5:R-:W-:Y:S05]  /*93a0*/  WARPSYNC.COLLECTIVE R15, `(.L_x_165) ;  /* 0x000000000f0c7348 */ /* 0x026fea0003c00000 */
[----:B------:R-:W-:Y:S02]  /*93b0*/  ELECT P6, UR79, PT ;  /* 0x00000000004f782f */ /* 0x000fe400038c0000 */
[----:B------:R-:W-:Y:S01]  /*93c0*/  MOV R14, UR79 ;  /* 0x0000004f000e7c02 */ /* 0x000fe20008000f00 */
[----:B-12--5:R-:W-:Y:S10]  /*93d0*/  ENDCOLLECTIVE ;  /* 0x000000000000791b */ /* 0x026ff40003800000 */
.L_x_165:
[----:B------:R-:W-:Y:S05]  /*93e0*/  BSYNC B0 ;  /* 0x0000000000007941 */ /* 0x000fea0003800000 */
.L_x_164:
[----:B------:R-:W-:Y:S05]  /*93f0*/  BRA `(.L_x_166) ;  /* 0xffffffa000747947 */ /* 0x000fea000383ffff */
.L_x_66:
[----:B--2---:R-:W-:-:S04]  /*9400*/  MOV R0, UR5 ;  /* 0x0000000500007c02 */ /* 0x004fc80008000f00 */
[----:B------:R2:W3:Y:S03]  /*9410*/  SYNCS.PHASECHK.TRANS64.TRYWAIT P0, [R0+URZ+0x8], R4 ;  /* 0x00000804000075a7 */ /* 0x0004e600080011ff */
[----:B---3--:R-:W-:Y:S05]  /*9420*/  @!P0 NANOSLEEP.SYNCS 0x989680 ;  /* 0x009896800000895d */ /* 0x008fea0003900000 */
[----:B------:R-:W3:Y:S02]  /*9430*/  @!P0 SYNCS.PHASECHK.TRANS64 P0, [R0+URZ+0x8], R4 ;  /* 0x00000804000085a7 */ /* 0x000ee400080010ff */
[----:B---3--:R-:W-:Y:S05]  /*9440*/  @!P0 BRA `(.L_x_66) ;  /* 0xfffffffc00ec8947 */ /* 0x008fea000383ffff */
[----:B------:R-:W-:Y:S05]  /*9450*/  BRA `(.L_x_65) ;  /* 0xffffffa000787947 */ /* 0x000fea000383ffff */
.L_x_67:
[----:B-1----:R1:W2:Y:S02]  /*9460*/  SYNCS.PHASECHK.TRANS64.TRYWAIT P0, [R0+URZ+0x90], R4 ;  /* 0x00009004000075a7 */ /* 0x0022a400080011ff */
[----:B--2---:R-:W-:Y:S05]  /*9470*/  @!P0 NANOSLEEP.SYNCS 0x989680 ;  /* 0x009896800000895d */ /* 0x004fea0003900000 */
[----:B------:R-:W2:Y:S02]  /*9480*/  @!P0 SYNCS.PHASECHK.TRANS64 P0, [R0+URZ+0x90], R4 ;  /* 0x00009004000085a7 */ /* 0x000ea400080010ff */
[----:B--2---:R-:W-:Y:S05]  /*9490*/  @!P0 BRA `(.L_x_67) ;  /* 0xfffffffc00f08947 */ /* 0x004fea000383ffff */
[----:B------:R-:W-:Y:S05]  /*94a0*/  BRA `(.L_x_167) ;  /* 0xffffffa400607947 */ /* 0x000fea000383ffff */
.L_x_69:
[----:B------:R-:W-:-:S07]  /*94b0*/  MOV R0, UR31 ;  /* 0x0000001f00007c02 */ /* 0x000fce0008000f00 */
.L_x_168:
[----:B-1----:R1:W2:Y:S02]  /*94c0*/  SYNCS.PHASECHK.TRANS64.TRYWAIT P0, [R0+URZ+0xd0], R4 ;  /* 0x0000d004000075a7 */ /* 0x0022a400080011ff */
[----:B--2---:R-:W-:Y:S05]  /*94d0*/  @!P0 NANOSLEEP.SYNCS 0x989680 ;  /* 0x009896800000895d */ /* 0x004fea0003900000 */
[----:B------:R-:W2:Y:S02]  /*94e0*/  @!P0 SYNCS.PHASECHK.TRANS64 P0, [R0+URZ+0xd0], R4 ;  /* 0x0000d004000085a7 */ /* 0x000ea400080010ff */
[----:B--2---:R-:W-:Y:S05]  /*94f0*/  @!P0 BRA `(.L_x_168) ;  /* 0xfffffffc00f08947 */ /* 0x004fea000383ffff */
[----:B------:R-:W-:Y:S05]  /*9500*/  BRA `(.L_x_169) ;  /* 0xffffffa400ac7947 */ /* 0x000fea000383ffff */
.L_x_72:
[----:B------:R-:W-:Y:S07]  /*9510*/  MOV R0, UR5 ;  /* 0x0000000500007c02 */ /* 0x000fee0008000f00 */
.L_x_170:
[----:B-1----:R1:W2:Y:S02]  /*9520*/  SYNCS.PHASECHK.TRANS64.TRYWAIT P0, [R0+URZ], R4 ;  /* 0x00000004000075a7 */ /* 0x0022a400080011ff */
[----:B--2---:R-:W-:Y:S05]  /*9530*/  @!P0 NANOSLEEP.SYNCS 0x989680 ;  /* 0x009896800000895d */ /* 0x004fea0003900000 */
[----:B------:R-:W2:Y:S02]  /*9540*/  @!P0 SYNCS.PHASECHK.TRANS64 P0, [R0+URZ], R4 ;  /* 0x00000004000085a7 */ /* 0x000ea400080010ff */
[----:B--2---:R-:W-:Y:S05]  /*9550*/  @!P0 BRA `(.L_x_170) ;  /* 0xfffffffc00f08947 */ /* 0x004fea000383ffff */
[----:B------:R-:W-:Y:S05]  /*9560*/  BRA `(.L_x_71) ;  /* 0xffffffa400c07947 */ /* 0x000fea000383ffff */
.L_x_76:
[----:B-1----:R-:W-:-:S07]  /*9570*/  MOV R0, UR4 ;  /* 0x0000000400007c02 */ /* 0x002fce0008000f00 */
.L_x_171:
[----:B-1----:R1:W2:Y:S02]  /*9580*/  SYNCS.PHASECHK.TRANS64.TRYWAIT P0, [R0+URZ], R2 ;  /* 0x00000002000075a7 */ /* 0x0022a400080011ff */
[----:B--2---:R-:W-:Y:S05]  /*9590*/  @!P0 NANOSLEEP.SYNCS 0x989680 ;  /* 0x009896800000895d */ /* 0x004fea0003900000 */
[----:B------:R-:W2:Y:S02]  /*95a0*/  @!P0 SYNCS.PHASECHK.TRANS64 P0, [R0+URZ], R2 ;  /* 0x00000002000085a7 */ /* 0x000ea400080010ff */
[----:B--2---:R-:W-:Y:S05]  /*95b0*/  @!P0 BRA `(.L_x_171) ;  /* 0xfffffffc00f08947 */ /* 0x004fea000383ffff */
[----:B------:R-:W-:Y:S05]  /*95c0*/  BRA `(.L_x_172) ;  /* 0xffffffa800b47947 */ /* 0x000fea000383ffff */
.L_x_77:
[----:B------:R-:W-:-:S07]  /*95d0*/  MOV R0, UR5 ;  /* 0x0000000500007c02 */ /* 0x000fce0008000f00 */
.L_x_173:
[----:B-1----:R1:W2:Y:S02]  /*95e0*/  SYNCS.PHASECHK.TRANS64.TRYWAIT P0, [R0+URZ], R3 ;  /* 0x00000003000075a7 */ /* 0x0022a400080011ff */
[----:B--2---:R-:W-:Y:S05]  /*95f0*/  @!P0 NANOSLEEP.SYNCS 0x989680 ;  /* 0x009896800000895d */ /* 0x004fea0003900000 */
[----:B------:R-:W2:Y:S02]  /*9600*/  @!P0 SYNCS.PHASECHK.TRANS64 P0, [R0+URZ], R3 ;  /* 0x00000003000085a7 */ /* 0x000ea400080010ff */
[----:B--2---:R-:W-:Y:S05]  /*9610*/  @!P0 BRA `(.L_x_173) ;  /* 0xfffffffc00f08947 */ /* 0x004fea000383ffff */
[----:B------:R-:W-:Y:S05]  /*9620*/  BRA `(.L_x_174) ;  /* 0xffffffa800c07947 */ /* 0x000fea000383ffff */
.L_x_78:
[----:B------:R-:W-:-:S07]  /*9630*/  MOV R0, UR5 ;  /* 0x0000000500007c02 */ /* 0x000fce0008000f00 */
.L_x_175:
[----:B-1----:R1:W2:Y:S02]  /*9640*/  SYNCS.PHASECHK.TRANS64.TRYWAIT P0, [R0+URZ], R3 ;  /* 0x00000003000075a7 */ /* 0x0022a400080011ff */
[----:B--2---:R-:W-:Y:S05]  /*9650*/  @!P0 NANOSLEEP.SYNCS 0x989680 ;  /* 0x009896800000895d */ /* 0x004fea0003900000 */
[----:B------:R-:W2:Y:S02]  /*9660*/  @!P0 SYNCS.PHASECHK.TRANS64 P0, [R0+URZ], R3 ;  /* 0x00000003000085a7 */ /* 0x000ea400080010ff */
[----:B--2---:R-:W-:Y:S05]  /*9670*/  @!P0 BRA `(.L_x_175) ;  /* 0xfffffffc00f08947 */ /* 0x004fea000383ffff */
[----:B------:R-:W-:Y:S05]  /*9680*/  BRA `(.L_x_176) ;  /* 0xffffffa800cc7947 */ /* 0x000fea000383ffff */
.L_x_81:
[----:B------:R-:W-:-:S07]  /*9690*/  MOV R0, UR26 ;  /* 0x0000001a00007c02 */ /* 0x000fce0008000f00 */
.L_x_177:
[----:B-1----:R1:W2:Y:S02]  /*96a0*/  SYNCS.PHASECHK.TRANS64.TRYWAIT P1, [R0+URZ+0x110], R2 ;  /* 0x00011002000075a7 */ /* 0x0022a400080211ff */
[----:B--2---:R-:W-:Y:S05]  /*96b0*/  @!P1 NANOSLEEP.SYNCS 0x989680 ;  /* 0x009896800000995d */ /* 0x004fea0003900000 */
[----:B------:R-:W2:Y:S02]  /*96c0*/  @!P1 SYNCS.PHASECHK.TRANS64 P1, [R0+URZ+0x110], R2 ;  /* 0x00011002000095a7 */ /* 0x000ea400080210ff */
[----:B--2---:R-:W-:Y:S05]  /*96d0*/  @!P1 BRA `(.L_x_177) ;  /* 0xfffffffc00f09947 */ /* 0x004fea000383ffff */
[----:B------:R-:W-:Y:S05]  /*96e0*/  BRA `(.L_x_178) ;  /* 0xffffffac00187947 */ /* 0x000fea000383ffff */
.L_x_86:
[----:B---3--:R3:W4:Y:S02]  /*96f0*/  SYNCS.PHASECHK.TRANS64.TRYWAIT P0, [R12+URZ+0x90], R0 ;  /* 0x000090000c0075a7 */ /* 0x00872400080011ff */
[----:B----4-:R-:W-:Y:S05]  /*9700*/  @!P0 NANOSLEEP.SYNCS 0x989680 ;  /* 0x009896800000895d */ /* 0x010fea0003900000 */
[----:B------:R-:W4:Y:S02]  /*9710*/  @!P0 SYNCS.PHASECHK.TRANS64 P0, [R12+URZ+0x90], R0 ;  /* 0x000090000c0085a7 */ /* 0x000f2400080010ff */
[----:B----4-:R-:W-:Y:S05]  /*9720*/  @!P0 BRA `(.L_x_86) ;  /* 0xfffffffc00f08947 */ /* 0x010fea000383ffff */
[----:B------:R-:W-:Y:S05]  /*9730*/  BRA `(.L_x_179) ;  /* 0xffffffb000407947 */ /* 0x000fea000383ffff */
.L_x_89:
[----:B-1----:R-:W-:Y:S07]  /*9740*/  MOV R0, UR21 ;  /* 0x0000001500007c02 */ /* 0x002fee0008000f00 */
.L_x_180:
[----:B-1----:R1:W3:Y:S02]  /*9750*/  SYNCS.PHASECHK.TRANS64.TRYWAIT P2, [R0+URZ+0x88], R6 ;  /* 0x00008806000075a7 */ /* 0x0022e400080411ff */
[----:B---3--:R-:W-:Y:S05]  /*9760*/  @!P2 NANOSLEEP.SYNCS 0x989680 ;  /* 0x009896800000a95d */ /* 0x008fea0003900000 */
[----:B------:R-:W3:Y:S02]  /*9770*/  @!P2 SYNCS.PHASECHK.TRANS64 P2, [R0+URZ+0x88], R6 ;  /* 0x000088060000a5a7 */ /* 0x000ee400080410ff */
[----:B---3--:R-:W-:Y:S05]  /*9780*/  @!P2 BRA `(.L_x_180) ;  /* 0xfffffffc00f0a947 */ /* 0x008fea000383ffff */
[----:B------:R-:W-:Y:S05]  /*9790*/  BRA `(.L_x_88) ;  /* 0xffffffb400a87947 */ /* 0x000fea000383ffff */
.L_x_92:
[----:B------:R-:W-:Y:S07]  /*97a0*/  MOV R0, UR21 ;  /* 0x0000001500007c02 */ /* 0x000fee0008000f00 */
.L_x_181:
[----:B-1----:R1:W3:Y:S02]  /*97b0*/  SYNCS.PHASECHK.TRANS64.TRYWAIT P0, [R0+URZ+0x60], R9 ;  /* 0x00006009000075a7 */ /* 0x0022e400080011ff */
[----:B---3--:R-:W-:Y:S05]  /*97c0*/  @!P0 NANOSLEEP.SYNCS 0x989680 ;  /* 0x009896800000895d */ /* 0x008fea0003900000 */
[----:B------:R-:W3:Y:S02]  /*97d0*/  @!P0 SYNCS.PHASECHK.TRANS64 P0, [R0+URZ+0x60], R9 ;  /* 0x00006009000085a7 */ /* 0x000ee400080010ff */
[----:B---3--:R-:W-:Y:S05]  /*97e0*/  @!P0 BRA `(.L_x_181) ;  /* 0xfffffffc00f08947 */ /* 0x008fea000383ffff */
[----:B------:R-:W-:Y:S05]  /*97f0*/  BRA `(.L_x_182) ;  /* 0xffffffb800047947 */ /* 0x000fea000383ffff */
.L_x_93:
[----:B------:R-:W-:Y:S07]  /*9800*/  MOV R0, UR21 ;  /* 0x0000001500007c02 */ /* 0x000fee0008000f00 */
.L_x_183:
[----:B-1----:R1:W3:Y:S02]  /*9810*/  SYNCS.PHASECHK.TRANS64.TRYWAIT P0, [R0+URZ+0x68], R9 ;  /* 0x00006809000075a7 */ /* 0x0022e400080011ff */
[----:B---3--:R-:W-:Y:S05]  /*9820*/  @!P0 NANOSLEEP.SYNCS 0x989680 ;  /* 0x009896800000895d */ /* 0x008fea0003900000 */
[----:B------:R-:W3:Y:S02]  /*9830*/  @!P0 SYNCS.PHASECHK.TRANS64 P0, [R0+URZ+0x68], R9 ;  /* 0x00006809000085a7 */ /* 0x000ee400080010ff */
[----:B---3--:R-:W-:Y:S05]  /*9840*/  @!P0 BRA `(.L_x_183) ;  /* 0xfffffffc00f08947 */ /* 0x008fea000383ffff */
[----:B------:R-:W-:Y:S05]  /*9850*/  BRA `(.L_x_184) ;  /* 0xffffffb800607947 */ /* 0x000fea000383ffff */
.L_x_94:
[----:B------:R-:W-:Y:S07]  /*9860*/  MOV R0, UR21 ;  /* 0x0000001500007c02 */ /* 0x000fee0008000f00 */
.L_x_185:
[----:B-1----:R1:W3:Y:S02]  /*9870*/  SYNCS.PHASECHK.TRANS64.TRYWAIT P0, [R0+URZ+0x70], R9 ;  /* 0x00007009000075a7 */ /* 0x0022e400080011ff */
[----:B---3--:R-:W-:Y:S05]  /*9880*/  @!P0 NANOSLEEP.SYNCS 0x989680 ;  /* 0x009896800000895d */ /* 0x008fea0003900000 */
[----:B------:R-:W3:Y:S02]  /*9890*/  @!P0 SYNCS.PHASECHK.TRANS64 P0, [R0+URZ+0x70], R9 ;  /* 0x00007009000085a7 */ /* 0x000ee400080010ff */
[----:B---3--:R-:W-:Y:S05]  /*98a0*/  @!P0 BRA `(.L_x_185) ;  /* 0xfffffffc00f08947 */ /* 0x008fea000383ffff */
[----:B------:R-:W-:Y:S05]  /*98b0*/  BRA `(.L_x_186) ;  /* 0xffffffb800bc7947 */ /* 0x000fea000383ffff */
.L_x_95:
[----:B------:R-:W-:Y:S07]  /*98c0*/  MOV R0, UR21 ;  /* 0x0000001500007c02 */ /* 0x000fee0008000f00 */
.L_x_187:
[----:B-1----:R1:W3:Y:S02]  /*98d0*/  SYNCS.PHASECHK.TRANS64.TRYWAIT P0, [R0+URZ+0x78], R9 ;  /* 0x00007809000075a7 */ /* 0x0022e400080011ff */
[----:B---3--:R-:W-:Y:S05]  /*98e0*/  @!P0 NANOSLEEP.SYNCS 0x989680 ;  /* 0x009896800000895d */ /* 0x008fea0003900000 */
[----:B------:R-:W3:Y:S02]  /*98f0*/  @!P0 SYNCS.PHASECHK.TRANS64 P0, [R0+URZ+0x78], R9 ;  /* 0x00007809000085a7 */ /* 0x000ee400080010ff */
[----:B---3--:R-:W-:Y:S05]  /*9900*/  @!P0 BRA `(.L_x_187) ;  /* 0xfffffffc00f08947 */ /* 0x008fea000383ffff */
[----:B------:R-:W-:Y:S05]  /*9910*/  BRA `(.L_x_188) ;  /* 0xffffffbc00187947 */ /* 0x000fea000383ffff */
.L_x_97:
[----:B------:R-:W-:-:S07]  /*9920*/  MOV R0, UR21 ;  /* 0x0000001500007c02 */ /* 0x000fce0008000f00 */
.L_x_189:
[----:B-1----:R1:W4:Y:S02]  /*9930*/  SYNCS.PHASECHK.TRANS64.TRYWAIT P0, [R0+URZ+0x60], R2 ;  /* 0x00006002000075a7 */ /* 0x00232400080011ff */
[----:B----4-:R-:W-:Y:S05]  /*9940*/  @!P0 NANOSLEEP.SYNCS 0x989680 ;  /* 0x009896800000895d */ /* 0x010fea0003900000 */
[----:B------:R-:W4:Y:S02]  /*9950*/  @!P0 SYNCS.PHASECHK.TRANS64 P0, [R0+URZ+0x60], R2 ;  /* 0x00006002000085a7 */ /* 0x000f2400080010ff */
[----:B----4-:R-:W-:Y:S05]  /*9960*/  @!P0 BRA `(.L_x_189) ;  /* 0xfffffffc00f08947 */ /* 0x010fea000383ffff */
[----:B------:R-:W-:Y:S05]  /*9970*/  BRA `(.L_x_190) ;  /* 0xffffffbc00a47947 */ /* 0x000fea000383ffff */
.L_x_98:
[----:B-1----:R-:W-:-:S07]  /*9980*/  MOV R0, UR21 ;  /* 0x0000001500007c02 */ /* 0x002fce0008000f00 */
.L_x_191:
[----:B-1----:R1:W4:Y:S02]  /*9990*/  SYNCS.PHASECHK.TRANS64.TRYWAIT P0, [R0+URZ+0x68], R2 ;  /* 0x00006802000075a7 */ /* 0x00232400080011ff */
[----:B----4-:R-:W-:Y:S05]  /*99a0*/  @!P0 NANOSLEEP.SYNCS 0x989680 ;  /* 0x009896800000895d */ /* 0x010fea0003900000 */
[----:B------:R-:W4:Y:S02]  /*99b0*/  @!P0 SYNCS.PHASECHK.TRANS64 P0, [R0+URZ+0x68], R2 ;  /* 0x00006802000085a7 */ /* 0x000f2400080010ff */
[----:B----4-:R-:W-:Y:S05]  /*99c0*/  @!P0 BRA `(.L_x_191) ;  /* 0xfffffffc00f08947 */ /* 0x010fea000383ffff */
[----:B------:R-:W-:Y:S05]  /*99d0*/  BRA `(.L_x_192) ;  /* 0xffffffbc00947947 */ /* 0x000fea000383ffff */
.L_x_99:
[----:B-1----:R-:W-:-:S07]  /*99e0*/  MOV R0, UR21 ;  /* 0x0000001500007c02 */ /* 0x002fce0008000f00 */
.L_x_193:
[----:B-1----:R1:W4:Y:S02]  /*99f0*/  SYNCS.PHASECHK.TRANS64.TRYWAIT P0, [R0+URZ+0x70], R2 ;  /* 0x00007002000075a7 */ /* 0x00232400080011ff */
[----:B----4-:R-:W-:Y:S05]  /*9a00*/  @!P0 NANOSLEEP.SYNCS 0x989680 ;  /* 0x009896800000895d */ /* 0x010fea0003900000 */
[----:B------:R-:W4:Y:S02]  /*9a10*/  @!P0 SYNCS.PHASECHK.TRANS64 P0, [R0+URZ+0x70], R2 ;  /* 0x00007002000085a7 */ /* 0x000f2400080010ff */
[----:B----4-:R-:W-:Y:S05]  /*9a20*/  @!P0 BRA `(.L_x_193) ;  /* 0xfffffffc00f08947 */ /* 0x010fea000383ffff */
[----:B------:R-:W-:Y:S05]  /*9a30*/  BRA `(.L_x_194) ;  /* 0xffffffbc00847947 */ /* 0x000fea000383ffff */
.L_x_101:
[----:B--2---:R2:W3:Y:S02]  /*9a40*/  SYNCS.PHASECHK.TRANS64.TRYWAIT P0, [R3+URZ+0x90], R0 ;  /* 0x00009000030075a7 */ /* 0x0044e400080011ff */
[----:B---3--:R-:W-:Y:S05]  /*9a50*/  @!P0 NANOSLEEP.SYNCS 0x989680 ;  /* 0x009896800000895d */ /* 0x008fea0003900000 */
[----:B------:R-:W3:Y:S02]  /*9a60*/  @!P0 SYNCS.PHASECHK.TRANS64 P0, [R3+URZ+0x90], R0 ;  /* 0x00009000030085a7 */ /* 0x000ee400080010ff */
[----:B---3--:R-:W-:Y:S05]  /*9a70*/  @!P0 BRA `(.L_x_101) ;  /* 0xfffffffc00f08947 */ /* 0x008fea000383ffff */
[----:B------:R-:W-:Y:S05]  /*9a80*/  BRA `(.L_x_195) ;  /* 0xffffffc000487947 */ /* 0x000fea000383ffff */
.L_x_112:
[----:B-1----:R-:W-:Y:S04]  /*9a90*/  MOV R2, UR43 ;  /* 0x0000002b00027c02 */ /* 0x002fe80008000f00 */
[----:B------:R1:W2:Y:S03]  /*9aa0*/  SYNCS.PHASECHK.TRANS64.TRYWAIT P0, [R2+URZ+0x40], R3 ;  /* 0x00004003020075a7 */ /* 0x0002a600080011ff */
[----:B--2---:R-:W-:Y:S05]  /*9ab0*/  @!P0 NANOSLEEP.SYNCS 0x989680 ;  /* 0x009896800000895d */ /* 0x004fea0003900000 */
[----:B------:R-:W2:Y:S02]  /*9ac0*/  @!P0 SYNCS.PHASECHK.TRANS64 P0, [R2+URZ+0x40], R3 ;  /* 0x00004003020085a7 */ /* 0x000ea400080010ff */
[----:B--2---:R-:W-:Y:S05]  /*9ad0*/  @!P0 BRA `(.L_x_112) ;  /* 0xfffffffc00ec8947 */ /* 0x004fea000383ffff */
[----:B------:R-:W-:Y:S05]  /*9ae0*/  BRA `(.L_x_111) ;  /* 0xffffffcc00987947 */ /* 0x000fea000383ffff */
.L_x_114:
[----:B-1----:R1:W3:Y:S02]  /*9af0*/  SYNCS.PHASECHK.TRANS64.TRYWAIT P1, [R54+URZ+0xb0], R0 ;  /* 0x0000b000360075a7 */ /* 0x0022e400080211ff */
[----:B---3--:R-:W-:Y:S05]  /*9b00*/  @!P1 NANOSLEEP.SYNCS 0x989680 ;  /* 0x009896800000995d */ /* 0x008fea0003900000 */
[----:B------:R-:W3:Y:S02]  /*9b10*/  @!P1 SYNCS.PHASECHK.TRANS64 P1, [R54+URZ+0xb0], R0 ;  /* 0x0000b000360095a7 */ /* 0x000ee400080210ff */
[----:B---3--:R-:W-:Y:S05]  /*9b20*/  @!P1 BRA `(.L_x_114) ;  /* 0xfffffffc00f09947 */ /* 0x008fea000383ffff */
[----:B------:R-:W-:Y:S05]  /*9b30*/  BRA `(.L_x_113) ;  /* 0xffffffcc00b87947 */ /* 0x000fea000383ffff */
.L_x_123:
[----:B--2---:R2:W3:Y:S02]  /*9b40*/  SYNCS.PHASECHK.TRANS64.TRYWAIT P0, [R2+URZ+0x40], R0 ;  /* 0x00004000020075a7 */ /* 0x0044e400080011ff */
[----:B---3--:R-:W-:Y:S05]  /*9b50*/  @!P0 NANOSLEEP.SYNCS 0x989680 ;  /* 0x009896800000895d */ /* 0x008fea0003900000 */
[----:B------:R-:W3:Y:S02]  /*9b60*/  @!P0 SYNCS.PHASECHK.TRANS64 P0, [R2+URZ+0x40], R0 ;  /* 0x00004000020085a7 */ /* 0x000ee400080010ff */
[----:B---3--:R-:W-:Y:S05]  /*9b70*/  @!P0 BRA `(.L_x_123) ;  /* 0xfffffffc00f08947 */ /* 0x008fea000383ffff */
[----:B------:R-:W-:Y:S05]  /*9b80*/  BRA `(.L_x_122) ;  /* 0xffffffd400c87947 */ /* 0x000fea000383ffff */
.L_x_131:
[----:B--2---:R2:W3:Y:S02]  /*9b90*/  SYNCS.PHASECHK.TRANS64.TRYWAIT P0, [R2+URZ+0x40], R4 ;  /* 0x00004004020075a7 */ /* 0x0044e400080011ff */
[----:B---3--:R-:W-:Y:S05]  /*9ba0*/  @!P0 NANOSLEEP.SYNCS 0x989680 ;  /* 0x009896800000895d */ /* 0x008fea0003900000 */
[----:B------:R-:W3:Y:S02]  /*9bb0*/  @!P0 SYNCS.PHASECHK.TRANS64 P0, [R2+URZ+0x40], R4 ;  /* 0x00004004020085a7 */ /* 0x000ee400080010ff */
[----:B---3--:R-:W-:Y:S05]  /*9bc0*/  @!P0 BRA `(.L_x_131) ;  /* 0xfffffffc00f08947 */ /* 0x008fea000383ffff */
[----:B------:R-:W-:Y:S05]  /*9bd0*/  BRA `(.L_x_130) ;  /* 0xffffffdc00e87947 */ /* 0x000fea000383ffff */
.L_x_139:
[----:B--2---:R2:W3:Y:S02]  /*9be0*/  SYNCS.PHASECHK.TRANS64.TRYWAIT P0, [R3+URZ+0x40], R0 ;  /* 0x00004000030075a7 */ /* 0x0044e400080011ff */
[----:B---3--:R-:W-:Y:S05]  /*9bf0*/  @!P0 NANOSLEEP.SYNCS 0x989680 ;  /* 0x009896800000895d */ /* 0x008fea0003900000 */
[----:B------:R-:W3:Y:S02]  /*9c00*/  @!P0 SYNCS.PHASECHK.TRANS64 P0, [R3+URZ+0x40], R0 ;  /* 0x00004000030085a7 */ /* 0x000ee400080010ff */
[----:B---3--:R-:W-:Y:S05]  /*9c10*/  @!P0 BRA `(.L_x_139) ;  /* 0xfffffffc00f08947 */ /* 0x008fea000383ffff */
[----:B------:R-:W-:Y:S05]  /*9c20*/  BRA `(.L_x_138) ;  /* 0xffffffe800087947 */ /* 0x000fea000383ffff */
        .weak           $__internal_0_$__cuda_sm10x_tcgen05_guardrail_trap_col_being_dealloced_not_returned_by_alloc
        .type           $__internal_0_$__cuda_sm10x_tcgen05_guardrail_trap_col_being_dealloced_not_returned_by_alloc,@function
        .size           $__internal_0_$__cuda_sm10x_tcgen05_guardrail_trap_col_being_dealloced_not_returned_by_alloc,($__internal_1_$__cuda_sm10x_tcgen05_guardrail_trap_phase_invalid_during_alloc - $__internal_0_$__cuda_sm10x_tcgen05_guardrail_trap_col_being_dealloced_not_returned_by_alloc)
$__internal_0_$__cuda_sm10x_tcgen05_guardrail_trap_col_being_dealloced_not_returned_by_alloc:
[----:B------:R-:W-:Y:S05]  /*9c30*/  BPT.TRAP 0x1 ;  /* 0x000000040000795c */ /* 0x000fea0000300000 */
[----:B------:R-:W-:-:S04]  /*9c40*/  HFMA2 R3, -RZ, RZ, 0, 0 ;  /* 0x00000000ff037431 */ /* 0x000fc800000001ff */
[----:B------:R-:W-:Y:S05]  /*9c50*/  RET.REL.NODEC R2 `(_ZN7cutlass13device_kernelINS_4gemm6kernel13GemmUniversalIN4cute5tupleIJiiiiEEENS1_10collective13CollectiveMmaINS1_35MainloopSm100TmaUmmaWarpSpecializedILi4ELi2ELi4ENS5_IJNS4_1CILi4EEENSA_ILi2EEENSA_ILi1EEEEEEEENS5_IJNSA_ILi128EEESG_NSA_ILi64EEEEEENS_6half_tENS5_IJlSD_lEEESJ_NS5_IJSD_llEEENS4_8TiledMMAINS4_8MMA_AtomIJNS4_26SM100_MMA_F16BF16_2x1SM_SSISJ_SJ_fLi128ELi128ELNS4_4UMMA5MajorE0ELSQ_1ELNSP_7ScaleInE0ELSR_0EEEEEENS4_6LayoutINS5_IJSD_SD_SD_EEENS5_IJNSA_ILi0EEESW_SW_EEEEENS5_IJNS4_10UnderscoreESZ_SZ_EEEEENS4_28SM100_TMA_2SM_LOAD_MULTICASTENS4_14ComposedLayoutINS4_7SwizzleILi3ELi4ELi3EEENS4_18smem_ptr_flag_bitsILi16EEENSU_INS5_IJNSA_ILi8EEESH_EEENS5_IJSH_SD_EEEEEEEvNS4_8identityES12_NS13_IS15_S17_NSU_INS5_IJSH_S18_EEENS5_IJSD_SH_EEEEEEEvS1D_EENS_8epilogue10collective18CollectiveEpilogueINS1J_23Sm100TmaWarpSpecializedILi4ELi2ELi16ELb1ELb0EEEJNS5_IJSH_SG_SH_EEENS5_IJNSU_ISH_SD_EENSU_INS5_IJNSA_ILi16EEESC_EEES1F_EEEEESJ_SK_SJ_SK_NS1J_6fusion15FusionCallbacksIS1N_NS1U_17LinearCombinationISJ_fSJ_fLNS_15FloatRoundStyleE2EEES1O_S1T_JEEENS4_5SM1004TMEM4LOAD26SM100_TMEM_LOAD_32dp32b16xENS4_13SM90_TMA_LOADENS13_INS14_ILi1ELi4ELi3EEES17_NSU_INS5_IJS18_S1Q_EEENS5_IJS1Q_SD_EEEEEEENS4_39AutoVectorizingCopyWithAssumedAlignmentILi128EEENS4_14SM90_TMA_STOREES29_S2B_S2B_EEEvvEEEEvNT_6ParamsE) ;  /* 0xffffff6002e87950 */ /* 0x000fea0003c3ffff */
        .weak           $__internal_1_$__cuda_sm10x_tcgen05_guardrail_trap_phase_invalid_during_alloc
        .type           $__internal_1_$__cuda_sm10x_tcgen05_guardrail_trap_phase_invalid_during_alloc,@function
        .size           $__internal_1_$__cuda_sm10x_tcgen05_guardrail_trap_phase_invalid_during_alloc,($__internal_2_$__cuda_sm10x_tcgen05_guardrail_trap_unallocated_columns_being_dealloced - $__internal_1_$__cuda_sm10x_tcgen05_guardrail_trap_phase_invalid_during_alloc)
$__internal_1_$__cuda_sm10x_tcgen05_guardrail_trap_phase_invalid_during_alloc:
[----:B------:R-:W-:Y:S05]  /*9c60*/  BPT.TRAP 0x1 ;  /* 0x000000040000795c */ /* 0x000fea0000300000 */
[----:B------:R-:W-:-:S04]  /*9c70*/  MOV R5, 0x0 ;  /* 0x0000000000057802 */ /* 0x000fc80000000f00 */
[----:B------:R-:W-:Y:S05]  /*9c80*/  RET.REL.NODEC R4 `(_ZN7cutlass13device_kernelINS_4gemm6kernel13GemmUniversalIN4cute5tupleIJiiiiEEENS1_10collective13CollectiveMmaINS1_35MainloopSm100TmaUmmaWarpSpecializedILi4ELi2ELi4ENS5_IJNS4_1CILi4EEENSA_ILi2EEENSA_ILi1EEEEEEEENS5_IJNSA_ILi128EEESG_NSA_ILi64EEEEEENS_6half_tENS5_IJlSD_lEEESJ_NS5_IJSD_llEEENS4_8TiledMMAINS4_8MMA_AtomIJNS4_26SM100_MMA_F16BF16_2x1SM_SSISJ_SJ_fLi128ELi128ELNS4_4UMMA5MajorE0ELSQ_1ELNSP_7ScaleInE0ELSR_0EEEEEENS4_6LayoutINS5_IJSD_SD_SD_EEENS5_IJNSA_ILi0EEESW_SW_EEEEENS5_IJNS4_10UnderscoreESZ_SZ_EEEEENS4_28SM100_TMA_2SM_LOAD_MULTICASTENS4_14ComposedLayoutINS4_7SwizzleILi3ELi4ELi3EEENS4_18smem_ptr_flag_bitsILi16EEENSU_INS5_IJNSA_ILi8EEESH_EEENS5_IJSH_SD_EEEEEEEvNS4_8identityES12_NS13_IS15_S17_NSU_INS5_IJSH_S18_EEENS5_IJSD_SH_EEEEEEEvS1D_EENS_8epilogue10collective18CollectiveEpilogueINS1J_23Sm100TmaWarpSpecializedILi4ELi2ELi16ELb1ELb0EEEJNS5_IJSH_SG_SH_EEENS5_IJNSU_ISH_SD_EENSU_INS5_IJNSA_ILi16EEESC_EEES1F_EEEEESJ_SK_SJ_SK_NS1J_6fusion15FusionCallbacksIS1N_NS1U_17LinearCombinationISJ_fSJ_fLNS_15FloatRoundStyleE2EEES1O_S1T_JEEENS4_5SM1004TMEM4LOAD26SM100_TMEM_LOAD_32dp32b16xENS4_13SM90_TMA_LOADENS13_INS14_ILi1ELi4ELi3EEES17_NSU_INS5_IJS18_S1Q_EEENS5_IJS1Q_SD_EEEEEEENS4_39AutoVectorizingCopyWithAssumedAlignmentILi128EEENS4_14SM90_TMA_STOREES29_S2B_S2B_EEEvvEEEEvNT_6ParamsE) ;  /* 0xffffff6004dc7950 */ /* 0x000fea0003c3ffff */
        .weak           $__internal_2_$__cuda_sm10x_tcgen05_guardrail_trap_unallocated_columns_being_dealloced
        .type           $__internal_2_$__cuda_sm10x_tcgen05_guardrail_trap_unallocated_columns_being_dealloced,@function
        .size           $__internal_2_$__cuda_sm10x_tcgen05_guardrail_trap_unallocated_columns_being_dealloced,(.L_x_197 - $__internal_2_$__cuda_sm10x_tcgen05_guardrail_trap_unallocated_columns_being_dealloced)
$__internal_2_$__cuda_sm10x_tcgen05_guardrail_trap_unallocated_columns_being_dealloced:
[----:B------:R-:W-:Y:S05]  /*9c90*/  BPT.TRAP 0x1 ;  /* 0x000000040000795c */ /* 0x000fea0000300000 */
[----:B------:R-:W-:-:S04]  /*9ca0*/  HFMA2 R3, -RZ, RZ, 0, 0 ;  /* 0x00000000ff037431 */ /* 0x000fc800000001ff */
[----:B------:R-:W-:Y:S05]  /*9cb0*/  RET.REL.NODEC R2 `(_ZN7cutlass13device_kernelINS_4gemm6kernel13GemmUniversalIN4cute5tupleIJiiiiEEENS1_10collective13CollectiveMmaINS1_35MainloopSm100TmaUmmaWarpSpecializedILi4ELi2ELi4ENS5_IJNS4_1CILi4EEENSA_ILi2EEENSA_ILi1EEEEEEEENS5_IJNSA_ILi128EEESG_NSA_ILi64EEEEEENS_6half_tENS5_IJlSD_lEEESJ_NS5_IJSD_llEEENS4_8TiledMMAINS4_8MMA_AtomIJNS4_26SM100_MMA_F16BF16_2x1SM_SSISJ_SJ_fLi128ELi128ELNS4_4UMMA5MajorE0ELSQ_1ELNSP_7ScaleInE0ELSR_0EEEEEENS4_6LayoutINS5_IJSD_SD_SD_EEENS5_IJNSA_ILi0EEESW_SW_EEEEENS5_IJNS4_10UnderscoreESZ_SZ_EEEEENS4_28SM100_TMA_2SM_LOAD_MULTICASTENS4_14ComposedLayoutINS4_7SwizzleILi3ELi4ELi3EEENS4_18smem_ptr_flag_bitsILi16EEENSU_INS5_IJNSA_ILi8EEESH_EEENS5_IJSH_SD_EEEEEEEvNS4_8identityES12_NS13_IS15_S17_NSU_INS5_IJSH_S18_EEENS5_IJSD_SH_EEEEEEEvS1D_EENS_8epilogue10collective18CollectiveEpilogueINS1J_23Sm100TmaWarpSpecializedILi4ELi2ELi16ELb1ELb0EEEJNS5_IJSH_SG_SH_EEENS5_IJNSU_ISH_SD_EENSU_INS5_IJNSA_ILi16EEESC_EEES1F_EEEEESJ_SK_SJ_SK_NS1J_6fusion15FusionCallbacksIS1N_NS1U_17LinearCombinationISJ_fSJ_fLNS_15FloatRoundStyleE2EEES1O_S1T_JEEENS4_5SM1004TMEM4LOAD26SM100_TMEM_LOAD_32dp32b16xENS4_13SM90_TMA_LOADENS13_INS14_ILi1ELi4ELi3EEES17_NSU_INS5_IJS18_S1Q_EEENS5_IJS1Q_SD_EEEEEEENS4_39AutoVectorizingCopyWithAssumedAlignmentILi128EEENS4_14SM90_TMA_STOREES29_S2B_S2B_EEEvvEEEEvNT_6ParamsE) ;  /* 0xffffff6002d07950 */ /* 0x000fea0003c3ffff */
.L_x_196:
[----:B------:R-:W-:-:S00]  /*9cc0*/  BRA `(.L_x_196) ;  /* 0xfffffffc00fc7947 */ /* 0x000fc0000383ffff */
[----:B------:R-:W-:-:S00]  /*9cd0*/  NOP ;  /* 0x0000000000007918 */ /* 0x000fc00000000000 */
        /* <DEDUP_REMOVED lines=10> */
.L_x_197:


//--------------------- .nv.global.init           --------------------------
	.section	.nv.global.init,"aw",@progbits
.nv.global.init:
	.type		$str$27,@object
	.size		$str$27,($str$28 - $str$27)
$str$27:
        /*0000*/ 	.byte	0x28, 0x61, 0x64, 0x64, 0x72, 0x65, 0x73, 0x73, 0x20, 0x26, 0x20, 0x6d, 0x61, 0x73, 0x6b, 0x29
        /*0010*/ 	.byte	0x20, 0x3d, 0x3d, 0x20, 0x30, 0x00
	.type		$str$28,@object
	.size		$str$28,($str$26 - $str$28)
$str$28:
        /*0016*/ 	.byte	0x2f, 0x74, 0x6d, 0x70, 0x2f, 0x63, 0x75, 0x74, 0x6c, 0x61, 0x73, 0x73, 0x5f, 0x73, 0x77, 0x65
        /*0026*/ 	.byte	0x65, 0x70, 0x5f, 0x73, 0x72, 0x63, 0x2f, 0x69, 0x6e, 0x63, 0x6c, 0x75, 0x64, 0x65, 0x2f, 0x63
        /*0036*/ 	.byte	0x75, 0x74, 0x65, 0x2f, 0x70, 0x6f, 0x69, 0x6e, 0x74, 0x65, 0x72, 0x5f, 0x66, 0x6c, 0x61, 0x67
        /*0046*/ 	.byte	0x67, 0x65, 0x64, 0x2e, 0x68, 0x70, 0x70, 0x00
	.type		$str$26,@object
	.size		$str$26,($str$25 - $str$26)
$str$26:
        /*004e*/ 	.byte	0x2f, 0x74, 0x6d, 0x70, 0x2f, 0x63, 0x75, 0x74, 0x6c, 0x61, 0x73, 0x73, 0x5f, 0x73, 0x77, 0x65
        /*005e*/ 	.byte	0x65, 0x70, 0x5f, 0x73, 0x72, 0x63, 0x2f, 0x69, 0x6e, 0x63, 0x6c, 0x75, 0x64, 0x65, 0x2f, 0x63
        /*006e*/ 	.byte	0x75, 0x74, 0x65, 0x2f, 0x61, 0x74, 0x6f, 0x6d, 0x2f, 0x63, 0x6f, 0x70, 0x79, 0x5f, 0x74, 0x72
        /*007e*/ 	.byte	0x61, 0x69, 0x74, 0x73, 0x5f, 0x73, 0x6d, 0x31, 0x30, 0x30, 0x2e, 0x68, 0x70, 0x70, 0x00
	.type		$str$25,@object
	.size		$str$25,(__unnamed_1 - $str$25)
$str$25:
        /*008d*/ 	.byte	0x28, 0x28, 0x75, 0x69, 0x6e, 0x74, 0x33, 0x32, 0x5f, 0x74, 0x28, 0x74, 0x68, 0x72, 0x65, 0x61
        /*009d*/ 	.byte	0x64, 0x49, 0x64, 0x78, 0x2e, 0x78, 0x29, 0x20, 0x2f, 0x20, 0x33, 0x32, 0x29, 0x20, 0x25, 0x20
        /*00ad*/ 	.byte	0x34, 0x29, 0x20, 0x3d, 0x3d, 0x20, 0x28, 0x28, 0x28, 0x74, 0x6d, 0x65, 0x6d, 0x5f, 0x61, 0x64
        /*00bd*/ 	.byte	0x64, 0x72, 0x20, 0x3e, 0x3e, 0x20, 0x31, 0x36, 0x29, 0x20, 0x2f, 0x20, 0x33, 0x32, 0x29, 0x20
        /*00cd*/ 	.byte	0x25, 0x20, 0x34, 0x29, 0x00
	.type		__unnamed_1,@object
	.size		__unnamed_1,(__unnamed_2 - __unnamed_1)
__unnamed_1:
        /*00d2*/ 	.byte	0x61, 0x75, 0x74, 0x6f, 0x20, 0x63, 0x75, 0x74, 0x65, 0x3a, 0x3a, 0x61, 0x73, 0x5f, 0x70, 0x6f
        /* <DEDUP_REMOVED lines=24> */
        /*0262*/ 	.byte	0x34, 0x38, 0x3e, 0x3e, 0x3e, 0x3e, 0x5d, 0x00
	.type		__unnamed_2,@object
	.size		__unnamed_2,(.L_2 - __unnamed_2)
__unnamed_2:
        /* <DEDUP_REMOVED lines=40> */
        /*04ea*/ 	.byte	0x3a, 0x3a, 0x43, 0x3c, 0x30, 0x3e, 0x3e, 0x3e, 0x3e, 0x5d, 0x00
.L_2:


//--------------------- .nv.shared._ZN7cutlass13device_kernelINS_4gemm6kernel13GemmUniversalIN4cute5tupleIJiiiiEEENS1_10collective13CollectiveMmaINS1_35MainloopSm100TmaUmmaWarpSpecializedILi4ELi2ELi4ENS5_IJNS4_1CILi4EEENSA_ILi2EEENSA_ILi1EEEEEEEENS5_IJNSA_ILi128EEESG_NSA_ILi64EEEEEENS_6half_tENS5_IJlSD_lEEESJ_NS5_IJSD_llEEENS4_8TiledMMAINS4_8MMA_AtomIJNS4_26SM100_MMA_F16BF16_2x1SM_SSISJ_SJ_fLi128ELi128ELNS4_4UMMA5MajorE0ELSQ_1ELNSP_7ScaleInE0ELSR_0EEEEEENS4_6LayoutINS5_IJSD_SD_SD_EEENS5_IJNSA_ILi0EEESW_SW_EEEEENS5_IJNS4_10UnderscoreESZ_SZ_EEEEENS4_28SM100_TMA_2SM_LOAD_MULTICASTENS4_14ComposedLayoutINS4_7SwizzleILi3ELi4ELi3EEENS4_18smem_ptr_flag_bitsILi16EEENSU_INS5_IJNSA_ILi8EEESH_EEENS5_IJSH_SD_EEEEEEEvNS4_8identityES12_NS13_IS15_S17_NSU_INS5_IJSH_S18_EEENS5_IJSD_SH_EEEEEEEvS1D_EENS_8epilogue10collective18CollectiveEpilogueINS1J_23Sm100TmaWarpSpecializedILi4ELi2ELi16ELb1ELb0EEEJNS5_IJSH_SG_SH_EEENS5_IJNSU_ISH_SD_EENSU_INS5_IJNSA_ILi16EEESC_EEES1F_EEEEESJ_SK_SJ_SK_NS1J_6fusion15FusionCallbacksIS1N_NS1U_17LinearCombinationISJ_fSJ_fLNS_15FloatRoundStyleE2EEES1O_S1T_JEEENS4_5SM1004TMEM4LOAD26SM100_TMEM_LOAD_32dp32b16xENS4_13SM90_TMA_LOADENS13_INS14_ILi1ELi4ELi3EEES17_NSU_INS5_IJS18_S1Q_EEENS5_IJS1Q_SD_EEEEEEENS4_39AutoVectorizingCopyWithAssumedAlignmentILi128EEENS4_14SM90_TMA_STOREES29_S2B_S2B_EEEvvEEEEvNT_6ParamsE --------------------------
	.section	.nv.shared._ZN7cutlass13device_kernelINS_4gemm6kernel13GemmUniversalIN4cute5tupleIJiiiiEEENS1_10collective13CollectiveMmaINS1_35MainloopSm100TmaUmmaWarpSpecializedILi4ELi2ELi4ENS5_IJNS4_1CILi4EEENSA_ILi2EEENSA_ILi1EEEEEEEENS5_IJNSA_ILi128EEESG_NSA_ILi64EEEEEENS_6half_tENS5_IJlSD_lEEESJ_NS5_IJSD_llEEENS4_8TiledMMAINS4_8MMA_AtomIJNS4_26SM100_MMA_F16BF16_2x1SM_SSISJ_SJ_fLi128ELi128ELNS4_4UMMA5MajorE0ELSQ_1ELNSP_7ScaleInE0ELSR_0EEEEEENS4_6LayoutINS5_IJSD_SD_SD_EEENS5_IJNSA_ILi0EEESW_SW_EEEEENS5_IJNS4_10UnderscoreESZ_SZ_EEEEENS4_28SM100_TMA_2SM_LOAD_MULTICASTENS4_14ComposedLayoutINS4_7SwizzleILi3ELi4ELi3EEENS4_18smem_ptr_flag_bitsILi16EEENSU_INS5_IJNSA_ILi8EEESH_EEENS5_IJSH_SD_EEEEEEEvNS4_8identityES12_NS13_IS15_S17_NSU_INS5_IJSH_S18_EEENS5_IJSD_SH_EEEEEEEvS1D_EENS_8epilogue10collective18CollectiveEpilogueINS1J_23Sm100TmaWarpSpecializedILi4ELi2ELi16ELb1ELb0EEEJNS5_IJSH_SG_SH_EEENS5_IJNSU_ISH_SD_EENSU_INS5_IJNSA_ILi16EEESC_EEES1F_EEEEESJ_SK_SJ_SK_NS1J_6fusion15FusionCallbacksIS1N_NS1U_17LinearCombinationISJ_fSJ_fLNS_15FloatRoundStyleE2EEES1O_S1T_JEEENS4_5SM1004TMEM4LOAD26SM100_TMEM_LOAD_32dp32b16xENS4_13SM90_TMA_LOADENS13_INS14_ILi1ELi4ELi3EEES17_NSU_INS5_IJS18_S1Q_EEENS5_IJS1Q_SD_EEEEEEENS4_39AutoVectorizingCopyWithAssumedAlignmentILi128EEENS4_14SM90_TMA_STOREES29_S2B_S2B_EEEvvEEEEvNT_6ParamsE,"aw",@nobits
	.sectionflags	@""
	.align	16
	.zero		1024


//--------------------- .nv.shared.reserved.0     --------------------------
	.section	.nv.shared.reserved.0,"aw",@nobits
	.weak		__nv_reservedSMEM_offset_0_alias
	.size		__nv_reservedSMEM_offset_0_alias, 0, 64
	.other		__nv_reservedSMEM_offset_0_alias,@"STO_CUDA_RESERVED_SHARED STV_DEFAULT"
__nv_reservedSMEM_offset_0_alias:
	.zero		0
.nv.shared.reserved.0:
	.zero		64
	.weak		__nv_reservedSMEM_tcgen05_partition
	.type		__nv_reservedSMEM_tcgen05_partition,@object
	.size		__nv_reservedSMEM_tcgen05_partition,(.L_0 - __nv_reservedSMEM_tcgen05_partition)
__nv_reservedSMEM_tcgen05_partition:
	.zero		32
.L_0:


//--------------------- .nv.global                --------------------------
	.section	.nv.global,"aw",@nobits
.nv.global:
	.type		_ZN40_INTERNAL_5ee3c4f0_4_k_cu_34db66b0_352434cute1_E,@object
	.size		_ZN40_INTERNAL_5ee3c4f0_4_k_cu_34db66b0_352434cute1_E,(_ZN40_INTERNAL_5ee3c4f0_4_k_cu_34db66b0_352434cuda3std3__45__cpo6cbeginE - _ZN40_INTERNAL_5ee3c4f0_4_k_cu_34db66b0_352434cute1_E)
_ZN40_INTERNAL_5ee3c4f0_4_k_cu_34db66b0_352434cute1_E:
	.zero		1
	.type		_ZN40_INTERNAL_5ee3c4f0_4_k_cu_34db66b0_352434cuda3std3__45__cpo6cbeginE,@object
	.size		_ZN40_INTERNAL_5ee3c4f0_4_k_cu_34db66b0_352434cuda3std3__45__cpo6cbeginE,(_ZN40_INTERNAL_5ee3c4f0_4_k_cu_34db66b0_352434cuda3std3__48in_placeE - _ZN40_INTERNAL_5ee3c4f0_4_k_cu_34db66b0_352434cuda3std3__45__cpo6cbeginE)
_ZN40_INTERNAL_5ee3c4f0_4_k_cu_34db66b0_352434cuda3std3__45__cpo6cbeginE:
	.zero		1
	.type		_ZN40_INTERNAL_5ee3c4f0_4_k_cu_34db66b0_352434cuda3std3__48in_placeE,@object
	.size		_ZN40_INTERNAL_5ee3c4f0_4_k_cu_34db66b0_352434cuda3std3__48in_placeE,(_ZN40_INTERNAL_5ee3c4f0_4_k_cu_34db66b0_352434cuda3std6ranges3__45__cpo9iter_moveE - _ZN40_INTERNAL_5ee3c4f0_4_k_cu_34db66b0_352434cuda3std3__48in_placeE)
_ZN40_INTERNAL_5ee3c4f0_4_k_cu_34db66b0_352434cuda3std3__48in_placeE:
	.zero		1
	.type		_ZN40_INTERNAL_5ee3c4f0_4_k_cu_34db66b0_352434cuda3std6ranges3__45__cpo9iter_moveE,@object
	.size		_ZN40_INTERNAL_5ee3c4f0_4_k_cu_34db66b0_352434cuda3std6ranges3__45__cpo9iter_moveE,(_ZN40_INTERNAL_5ee3c4f0_4_k_cu_34db66b0_352434cuda3std3__45__cpo5beginE - _ZN40_INTERNAL_5ee3c4f0_4_k_cu_34db66b0_352434cuda3std6ranges3__45__cpo9iter_moveE)
_ZN40_INTERNAL_5ee3c4f0_4_k_cu_34db66b0_352434cuda3std6ranges3__45__cpo9iter_moveE:
	.zero		1
	.type		_ZN40_INTERNAL_5ee3c4f0_4_k_cu_34db66b0_352434cuda3std3__45__cpo5beginE,@object
	.size		_ZN40_INTERNAL_5ee3c4f0_4_k_cu_34db66b0_352434cuda3std3__45__cpo5beginE,(_ZN40_INTERNAL_5ee3c4f0_4_k_cu_34db66b0_352434cuda3std3__442_GLOBAL__N__5ee3c4f0_4_k_cu_34db66b0_352436ignoreE - _ZN40_INTERNAL_5ee3c4f0_4_k_cu_34db66b0_352434cuda3std3__45__cpo5beginE)
_ZN40_INTERNAL_5ee3c4f0_4_k_cu_34db66b0_352434cuda3std3__45__cpo5beginE:
	.zero		1
	.type		_ZN40_INTERNAL_5ee3c4f0_4_k_cu_34db66b0_352434cuda3std3__442_GLOBAL__N__5ee3c4f0_4_k_cu_34db66b0_352436ignoreE,@object
	.size		_ZN40_INTERNAL_5ee3c4f0_4_k_cu_34db66b0_352434cuda3std3__442_GLOBAL__N__5ee3c4f0_4_k_cu_34db66b0_352436ignoreE,(_ZN40_INTERNAL_5ee3c4f0_4_k_cu_34db66b0_352434cute7productE - _ZN40_INTERNAL_5ee3c4f0_4_k_cu_34db66b0_352434cuda3std3__442_GLOBAL__N__5ee3c4f0_4_k_cu_34db66b0_352436ignoreE)
_ZN40_INTERNAL_5ee3c4f0_4_k_cu_34db66b0_352434cuda3std3__442_GLOBAL__N__5ee3c4f0_4_k_cu_34db66b0_352436ignoreE:
	.zero		1
	.type		_ZN40_INTERNAL_5ee3c4f0_4_k_cu_34db66b0_352434cute7productE,@object
	.size		_ZN40_INTERNAL_5ee3c4f0_4_k_cu_34db66b0_352434cute7productE,(_ZN40_INTERNAL_5ee3c4f0_4_k_cu_34db66b0_352434cuda3std3__45__cpo3endE - _ZN40_INTERNAL_5ee3c4f0_4_k_cu_34db66b0_352434cute7productE)
_ZN40_INTERNAL_5ee3c4f0_4_k_cu_34db66b0_352434cute7productE:
	.zero		1
	.type		_ZN40_INTERNAL_5ee3c4f0_4_k_cu_34db66b0_352434cuda3std3__45__cpo3endE,@object
	.size		_ZN40_INTERNAL_5ee3c4f0_4_k_cu_34db66b0_352434cuda3std3__45__cpo3endE,(_ZN40_INTERNAL_5ee3c4f0_4_k_cu_34db66b0_352434cuda3std3__419piecewise_constructE - _ZN40_INTERNAL_5ee3c4f0_4_k_cu_34db66b0_352434cuda3std3__45__cpo3endE)
_ZN40_INTERNAL_5ee3c4f0_4_k_cu_34db66b0_352434cuda3std3__45__cpo3endE:
	.zero		1
	.type		_ZN40_INTERNAL_5ee3c4f0_4_k_cu_34db66b0_352434cuda3std3__419piecewise_constructE,@object
	.size		_ZN40_INTERNAL_5ee3c4f0_4_k_cu_34db66b0_352434cuda3std3__419piecewise_constructE,(_ZN40_INTERNAL_5ee3c4f0_4_k_cu_34db66b0_352434cuda3std3__45__cpo4cendE - _ZN40_INTERNAL_5ee3c4f0_4_k_cu_34db66b0_352434cuda3std3__419piecewise_constructE)
_ZN40_INTERNAL_5ee3c4f0_4_k_cu_34db66b0_352434cuda3std3__419piecewise_constructE:
	.zero		1
	.type		_ZN40_INTERNAL_5ee3c4f0_4_k_cu_34db66b0_352434cuda3std3__45__cpo4cendE,@object
	.size		_ZN40_INTERNAL_5ee3c4f0_4_k_cu_34db66b0_352434cuda3std3__45__cpo4cendE,(_ZN40_INTERNAL_5ee3c4f0_4_k_cu_34db66b0_352434cuda3std6ranges3__45__cpo4swapE - _ZN40_INTERNAL_5ee3c4f0_4_k_cu_34db66b0_352434cuda3std3__45__cpo4cendE)
_ZN40_INTERNAL_5ee3c4f0_4_k_cu_34db66b0_352434cuda3std3__45__cpo4cendE:
	.zero		1
	.type		_ZN40_INTERNAL_5ee3c4f0_4_k_cu_34db66b0_352434cuda3std6ranges3__45__cpo4swapE,@object
	.size		_ZN40_INTERNAL_5ee3c4f0_4_k_cu_34db66b0_352434cuda3std6ranges3__45__cpo4swapE,(.L_10 - _ZN40_INTERNAL_5ee3c4f0_4_k_cu_34db66b0_352434cuda3std6ranges3__45__cpo4swapE)
_ZN40_INTERNAL_5ee3c4f0_4_k_cu_34db66b0_352434cuda3std6ranges3__45__cpo4swapE:
	.zero		1
.L_10:


//--------------------- .nv.constant0._ZN7cutlass13device_kernelINS_4gemm6kernel13GemmUniversalIN4cute5tupleIJiiiiEEENS1_10collective13CollectiveMmaINS1_35MainloopSm100TmaUmmaWarpSpecializedILi4ELi2ELi4ENS5_IJNS4_1CILi4EEENSA_ILi2EEENSA_ILi1EEEEEEEENS5_IJNSA_ILi128EEESG_NSA_ILi64EEEEEENS_6half_tENS5_IJlSD_lEEESJ_NS5_IJSD_llEEENS4_8TiledMMAINS4_8MMA_AtomIJNS4_26SM100_MMA_F16BF16_2x1SM_SSISJ_SJ_fLi128ELi128ELNS4_4UMMA5MajorE0ELSQ_1ELNSP_7ScaleInE0ELSR_0EEEEEENS4_6LayoutINS5_IJSD_SD_SD_EEENS5_IJNSA_ILi0EEESW_SW_EEEEENS5_IJNS4_10UnderscoreESZ_SZ_EEEEENS4_28SM100_TMA_2SM_LOAD_MULTICASTENS4_14ComposedLayoutINS4_7SwizzleILi3ELi4ELi3EEENS4_18smem_ptr_flag_bitsILi16EEENSU_INS5_IJNSA_ILi8EEESH_EEENS5_IJSH_SD_EEEEEEEvNS4_8identityES12_NS13_IS15_S17_NSU_INS5_IJSH_S18_EEENS5_IJSD_SH_EEEEEEEvS1D_EENS_8epilogue10collective18CollectiveEpilogueINS1J_23Sm100TmaWarpSpecializedILi4ELi2ELi16ELb1ELb0EEEJNS5_IJSH_SG_SH_EEENS5_IJNSU_ISH_SD_EENSU_INS5_IJNSA_ILi16EEESC_EEES1F_EEEEESJ_SK_SJ_SK_NS1J_6fusion15FusionCallbacksIS1N_NS1U_17LinearCombinationISJ_fSJ_fLNS_15FloatRoundStyleE2EEES1O_S1T_JEEENS4_5SM1004TMEM4LOAD26SM100_TMEM_LOAD_32dp32b16xENS4_13SM90_TMA_LOADENS13_INS14_ILi1ELi4ELi3EEES17_NSU_INS5_IJS18_S1Q_EEENS5_IJS1Q_SD_EEEEEEENS4_39AutoVectorizingCopyWithAssumedAlignmentILi128EEENS4_14SM90_TMA_STOREES29_S2B_S2B_EEEvvEEEEvNT_6ParamsE --------------------------
	.section	.nv.constant0._ZN7cutlass13device_kernelINS_4gemm6kernel13GemmUniversalIN4cute5tupleIJiiiiEEENS1_10collective13CollectiveMmaINS1_35MainloopSm100TmaUmmaWarpSpecializedILi4ELi2ELi4ENS5_IJNS4_1CILi4EEENSA_ILi2EEENSA_ILi1EEEEEEEENS5_IJNSA_ILi128EEESG_NSA_ILi64EEEEEENS_6half_tENS5_IJlSD_lEEESJ_NS5_IJSD_llEEENS4_8TiledMMAINS4_8MMA_AtomIJNS4_26SM100_MMA_F16BF16_2x1SM_SSISJ_SJ_fLi128ELi128ELNS4_4UMMA5MajorE0ELSQ_1ELNSP_7ScaleInE0ELSR_0EEEEEENS4_6LayoutINS5_IJSD_SD_SD_EEENS5_IJNSA_ILi0EEESW_SW_EEEEENS5_IJNS4_10UnderscoreESZ_SZ_EEEEENS4_28SM100_TMA_2SM_LOAD_MULTICASTENS4_14ComposedLayoutINS4_7SwizzleILi3ELi4ELi3EEENS4_18smem_ptr_flag_bitsILi16EEENSU_INS5_IJNSA_ILi8EEESH_EEENS5_IJSH_SD_EEEEEEEvNS4_8identityES12_NS13_IS15_S17_NSU_INS5_IJSH_S18_EEENS5_IJSD_SH_EEEEEEEvS1D_EENS_8epilogue10collective18CollectiveEpilogueINS1J_23Sm100TmaWarpSpecializedILi4ELi2ELi16ELb1ELb0EEEJNS5_IJSH_SG_SH_EEENS5_IJNSU_ISH_SD_EENSU_INS5_IJNSA_ILi16EEESC_EEES1F_EEEEESJ_SK_SJ_SK_NS1J_6fusion15FusionCallbacksIS1N_NS1U_17LinearCombinationISJ_fSJ_fLNS_15FloatRoundStyleE2EEES1O_S1T_JEEENS4_5SM1004TMEM4LOAD26SM100_TMEM_LOAD_32dp32b16xENS4_13SM90_TMA_LOADENS13_INS14_ILi1ELi4ELi3EEES17_NSU_INS5_IJS18_S1Q_EEENS5_IJS1Q_SD_EEEEEEENS4_39AutoVectorizingCopyWithAssumedAlignmentILi128EEENS4_14SM90_TMA_STOREES29_S2B_S2B_EEEvvEEEEvNT_6ParamsE,"a",@progbits
	.sectionflags	@""
	.align	4
.nv.constant0._ZN7cutlass13device_kernelINS_4gemm6kernel13GemmUniversalIN4cute5tupleIJiiiiEEENS1_10collective13CollectiveMmaINS1_35MainloopSm100TmaUmmaWarpSpecializedILi4ELi2ELi4ENS5_IJNS4_1CILi4EEENSA_ILi2EEENSA_ILi1EEEEEEEENS5_IJNSA_ILi128EEESG_NSA_ILi64EEEEEENS_6half_tENS5_IJlSD_lEEESJ_NS5_IJSD_llEEENS4_8TiledMMAINS4_8MMA_AtomIJNS4_26SM100_MMA_F16BF16_2x1SM_SSISJ_SJ_fLi128ELi128ELNS4_4UMMA5MajorE0ELSQ_1ELNSP_7ScaleInE0ELSR_0EEEEEENS4_6LayoutINS5_IJSD_SD_SD_EEENS5_IJNSA_ILi0EEESW_SW_EEEEENS5_IJNS4_10UnderscoreESZ_SZ_EEEEENS4_28SM100_TMA_2SM_LOAD_MULTICASTENS4_14ComposedLayoutINS4_7SwizzleILi3ELi4ELi3EEENS4_18smem_ptr_flag_bitsILi16EEENSU_INS5_IJNSA_ILi8EEESH_EEENS5_IJSH_SD_EEEEEEEvNS4_8identityES12_NS13_IS15_S17_NSU_INS5_IJSH_S18_EEENS5_IJSD_SH_EEEEEEEvS1D_EENS_8epilogue10collective18CollectiveEpilogueINS1J_23Sm100TmaWarpSpecializedILi4ELi2ELi16ELb1ELb0EEEJNS5_IJSH_SG_SH_EEENS5_IJNSU_ISH_SD_EENSU_INS5_IJNSA_ILi16EEESC_EEES1F_EEEEESJ_SK_SJ_SK_NS1J_6fusion15FusionCallbacksIS1N_NS1U_17LinearCombinationISJ_fSJ_fLNS_15FloatRoundStyleE2EEES1O_S1T_JEEENS4_5SM1004TMEM4LOAD26SM100_TMEM_LOAD_32dp32b16xENS4_13SM90_TMA_LOADENS13_INS14_ILi1ELi4ELi3EEES17_NSU_INS5_IJS18_S1Q_EEENS5_IJS1Q_SD_EEEEEEENS4_39AutoVectorizingCopyWithAssumedAlignmentILi128EEENS4_14SM90_TMA_STOREES29_S2B_S2B_EEEvvEEEEvNT_6ParamsE:
	.zero		2944


//--------------------- SYMBOLS --------------------------

	.type		.nv.reservedSmem.offset0,@object
	.size		.nv.reservedSmem.offset0,0x4
	.type		.nv.reservedSmem.cap,@object
	.size		.nv.reservedSmem.cap,0x4
	.type		__assertfail,@function
